	.target	sm_100a

	.elftype	@"ET_EXEC"


//--------------------- .note.nv.tkinfo           --------------------------
	.section	.note.nv.tkinfo,"",@"SHT_NOTE"
	.sectionflags	@"SHF_NOTE_NV_TKINFO"
	.tkinfo
        /*0018*/ 	.word	0x00000002
        /*0030*/ 	.string	""
        /*0030*/ 	.string	"ptxas"
        /*0030*/ 	.string	"Cuda compilation tools, release 13.0, V13.0.88"
        /*0030*/ 	.string	"Build cuda_13.0.r13.0/compiler.36424714_0"
        /*0030*/ 	.string	"-arch sm_100a -m 64 "



//--------------------- .note.nv.cuinfo           --------------------------
	.section	.note.nv.cuinfo,"",@"SHT_NOTE"
	.sectionflags	@"SHF_NOTE_NV_CUINFO"
        /*0018*/ 	.short	0x0002
        /*001a*/ 	.short	0x0064
        /*001c*/ 	.short	0x0082
	.zero		2


//--------------------- .nv.info                  --------------------------
	.section	.nv.info,"",@"SHT_CUDA_INFO"
	.align	4


	//----- nvinfo : EIATTR_REGCOUNT
	.align		4
        /*0000*/ 	.byte	0x04, 0x2f
        /*0002*/ 	.short	(.L_19 - .L_18)
	.align		4
.L_18:
        /*0004*/ 	.word	index@(_ZN7cutlass13device_kernelINS_4gemm6kernel13GemmUniversalIN4cute5tupleIJiiiiEEENS1_10collective13CollectiveMmaINS1_35MainloopSm100TmaUmmaWarpSpecializedILi20ELi2ELi4ENS5_IJNS4_1CILi2EEENSA_ILi1EEESC_EEEEENS5_IJNSA_ILi256EEENSA_ILi64EEESG_EEENS_12float_e4m3_tENS5_IJlSC_lEEESI_SJ_NS4_8TiledMMAINS4_8MMA_AtomIJNS4_10MMA_TraitsINS4_25SM100_MMA_F8F6F4_2x1SM_SSEJSI_SI_fSF_SG_NS4_17integral_constantINS4_4UMMA5MajorELSQ_0EEESR_NSO_INSP_7ScaleInELSS_0EEEST_EEEEEENS4_6LayoutINS5_IJSC_SC_SC_EEENS5_IJNSA_ILi0EEESY_SY_EEEEENS5_IJNS4_10UnderscoreES11_S11_EEEEENS4_18SM100_TMA_2SM_LOADENS4_14ComposedLayoutINS4_7SwizzleILi2ELi4ELi3EEENS4_18smem_ptr_flag_bitsILi8EEENSW_INS5_IJNSA_ILi8EEESG_EEENS5_IJSG_SC_EEEEEEEvNS4_8identityES14_S1E_vS1F_EENS_8epilogue10collective18CollectiveEpilogueINS1H_23Sm100TmaWarpSpecializedILi1ELi1ELi64ELb0ELb0EEEJNS5_IJNSA_ILi128EEESG_SG_EEENS5_IJNSW_IS1M_SC_EENSW_ISG_SC_EEEEESI_SJ_SI_SJ_NS1H_6fusion15FusionCallbacksIS1L_NS1R_13LinCombEltActINS1H_6thread4SiLuESI_fSI_fLNS_15FloatRoundStyleE2EEES1N_S1Q_JEEENS4_5SM1004TMEM4LOAD26SM100_TMEM_LOAD_32dp32b64xENS4_13SM90_TMA_LOADES1E_NS4_39AutoVectorizingCopyWithAssumedAlignmentILi128EEENS4_14SM90_TMA_STOREES1E_S25_S25_EEEvvEEEEvNT_6ParamsE)
        /*0008*/ 	.word	0x000000ff


	//----- nvinfo : EIATTR_FRAME_SIZE
	.align		4
.L_19:
        /*000c*/ 	.byte	0x04, 0x11
        /*000e*/ 	.short	(.L_21 - .L_20)
	.align		4
.L_20:
        /*0010*/ 	.word	index@($__internal_3_$__cuda_sm20_rcp_rn_f32_slowpath)
        /*0014*/ 	.word	0x00000000


	//----- nvinfo : EIATTR_FRAME_SIZE
	.align		4
.L_21:
        /*0018*/ 	.byte	0x04, 0x11
        /*001a*/ 	.short	(.L_23 - .L_22)
	.align		4
.L_22:
        /*001c*/ 	.word	index@($__internal_2_$__cuda_sm10x_tcgen05_guardrail_trap_unallocated_columns_being_dealloced)
        /*0020*/ 	.word	0x00000000


	//----- nvinfo : EIATTR_FRAME_SIZE
	.align		4
.L_23:
        /*0024*/ 	.byte	0x04, 0x11
        /*0026*/ 	.short	(.L_25 - .L_24)
	.align		4
.L_24:
        /*0028*/ 	.word	index@($__internal_1_$__cuda_sm10x_tcgen05_guardrail_trap_phase_invalid_during_alloc)
        /*002c*/ 	.word	0x00000000


	//----- nvinfo : EIATTR_FRAME_SIZE
	.align		4
.L_25:
        /*0030*/ 	.byte	0x04, 0x11
        /*0032*/ 	.short	(.L_27 - .L_26)
	.align		4
.L_26:
        /*0034*/ 	.word	index@($__internal_0_$__cuda_sm10x_tcgen05_guardrail_trap_col_being_dealloced_not_returned_by_alloc)
        /*0038*/ 	.word	0x00000000


	//----- nvinfo : EIATTR_FRAME_SIZE
	.align		4
.L_27:
        /*003c*/ 	.byte	0x04, 0x11
        /*003e*/ 	.short	(.L_29 - .L_28)
	.align		4
.L_28:
        /*0040*/ 	.word	index@(_ZN7cutlass13device_kernelINS_4gemm6kernel13GemmUniversalIN4cute5tupleIJiiiiEEENS1_10collective13CollectiveMmaINS1_35MainloopSm100TmaUmmaWarpSpecializedILi20ELi2ELi4ENS5_IJNS4_1CILi2EEENSA_ILi1EEESC_EEEEENS5_IJNSA_ILi256EEENSA_ILi64EEESG_EEENS_12float_e4m3_tENS5_IJlSC_lEEESI_SJ_NS4_8TiledMMAINS4_8MMA_AtomIJNS4_10MMA_TraitsINS4_25SM100_MMA_F8F6F4_2x1SM_SSEJSI_SI_fSF_SG_NS4_17integral_constantINS4_4UMMA5MajorELSQ_0EEESR_NSO_INSP_7ScaleInELSS_0EEEST_EEEEEENS4_6LayoutINS5_IJSC_SC_SC_EEENS5_IJNSA_ILi0EEESY_SY_EEEEENS5_IJNS4_10UnderscoreES11_S11_EEEEENS4_18SM100_TMA_2SM_LOADENS4_14ComposedLayoutINS4_7SwizzleILi2ELi4ELi3EEENS4_18smem_ptr_flag_bitsILi8EEENSW_INS5_IJNSA_ILi8EEESG_EEENS5_IJSG_SC_EEEEEEEvNS4_8identityES14_S1E_vS1F_EENS_8epilogue10collective18CollectiveEpilogueINS1H_23Sm100TmaWarpSpecializedILi1ELi1ELi64ELb0ELb0EEEJNS5_IJNSA_ILi128EEESG_SG_EEENS5_IJNSW_IS1M_SC_EENSW_ISG_SC_EEEEESI_SJ_SI_SJ_NS1H_6fusion15FusionCallbacksIS1L_NS1R_13LinCombEltActINS1H_6thread4SiLuESI_fSI_fLNS_15FloatRoundStyleE2EEES1N_S1Q_JEEENS4_5SM1004TMEM4LOAD26SM100_TMEM_LOAD_32dp32b64xENS4_13SM90_TMA_LOADES1E_NS4_39AutoVectorizingCopyWithAssumedAlignmentILi128EEENS4_14SM90_TMA_STOREES1E_S25_S25_EEEvvEEEEvNT_6ParamsE)
        /*0044*/ 	.word	0x00000000


	//----- nvinfo : EIATTR_MIN_STACK_SIZE
	.align		4
.L_29:
        /*0048*/ 	.byte	0x04, 0x12
        /*004a*/ 	.short	(.L_31 - .L_30)
	.align		4
.L_30:
        /*004c*/ 	.word	index@(_ZN7cutlass13device_kernelINS_4gemm6kernel13GemmUniversalIN4cute5tupleIJiiiiEEENS1_10collective13CollectiveMmaINS1_35MainloopSm100TmaUmmaWarpSpecializedILi20ELi2ELi4ENS5_IJNS4_1CILi2EEENSA_ILi1EEESC_EEEEENS5_IJNSA_ILi256EEENSA_ILi64EEESG_EEENS_12float_e4m3_tENS5_IJlSC_lEEESI_SJ_NS4_8TiledMMAINS4_8MMA_AtomIJNS4_10MMA_TraitsINS4_25SM100_MMA_F8F6F4_2x1SM_SSEJSI_SI_fSF_SG_NS4_17integral_constantINS4_4UMMA5MajorELSQ_0EEESR_NSO_INSP_7ScaleInELSS_0EEEST_EEEEEENS4_6LayoutINS5_IJSC_SC_SC_EEENS5_IJNSA_ILi0EEESY_SY_EEEEENS5_IJNS4_10UnderscoreES11_S11_EEEEENS4_18SM100_TMA_2SM_LOADENS4_14ComposedLayoutINS4_7SwizzleILi2ELi4ELi3EEENS4_18smem_ptr_flag_bitsILi8EEENSW_INS5_IJNSA_ILi8EEESG_EEENS5_IJSG_SC_EEEEEEEvNS4_8identityES14_S1E_vS1F_EENS_8epilogue10collective18CollectiveEpilogueINS1H_23Sm100TmaWarpSpecializedILi1ELi1ELi64ELb0ELb0EEEJNS5_IJNSA_ILi128EEESG_SG_EEENS5_IJNSW_IS1M_SC_EENSW_ISG_SC_EEEEESI_SJ_SI_SJ_NS1H_6fusion15FusionCallbacksIS1L_NS1R_13LinCombEltActINS1H_6thread4SiLuESI_fSI_fLNS_15FloatRoundStyleE2EEES1N_S1Q_JEEENS4_5SM1004TMEM4LOAD26SM100_TMEM_LOAD_32dp32b64xENS4_13SM90_TMA_LOADES1E_NS4_39AutoVectorizingCopyWithAssumedAlignmentILi128EEENS4_14SM90_TMA_STOREES1E_S25_S25_EEEvvEEEEvNT_6ParamsE)
        /*0050*/ 	.word	0x00000000
.L_31:


//--------------------- .nv.compat                --------------------------
	.section	.nv.compat,"",@"SHT_CUDA_COMPAT_INFO"
	.align	4
        /*0000*/ 	.byte	0x02, 0x09, 0x01, 0x00, 0x02, 0x02, 0x02, 0x00, 0x02, 0x05, 0x05, 0x00, 0x03, 0x07, 0x01, 0x01
        /*0010*/ 	.byte	0x02, 0x03, 0x01, 0x00, 0x02, 0x06, 0x01, 0x00, 0x04, 0x0b, 0x08, 0x00, 0x09, 0x00, 0x00, 0x00
        /*0020*/ 	.byte	0x00, 0x00, 0x00, 0x00


//--------------------- .nv.info._ZN7cutlass13device_kernelINS_4gemm6kernel13GemmUniversalIN4cute5tupleIJiiiiEEENS1_10collective13CollectiveMmaINS1_35MainloopSm100TmaUmmaWarpSpecializedILi20ELi2ELi4ENS5_IJNS4_1CILi2EEENSA_ILi1EEESC_EEEEENS5_IJNSA_ILi256EEENSA_ILi64EEESG_EEENS_12float_e4m3_tENS5_IJlSC_lEEESI_SJ_NS4_8TiledMMAINS4_8MMA_AtomIJNS4_10MMA_TraitsINS4_25SM100_MMA_F8F6F4_2x1SM_SSEJSI_SI_fSF_SG_NS4_17integral_constantINS4_4UMMA5MajorELSQ_0EEESR_NSO_INSP_7ScaleInELSS_0EEEST_EEEEEENS4_6LayoutINS5_IJSC_SC_SC_EEENS5_IJNSA_ILi0EEESY_SY_EEEEENS5_IJNS4_10UnderscoreES11_S11_EEEEENS4_18SM100_TMA_2SM_LOADENS4_14ComposedLayoutINS4_7SwizzleILi2ELi4ELi3EEENS4_18smem_ptr_flag_bitsILi8EEENSW_INS5_IJNSA_ILi8EEESG_EEENS5_IJSG_SC_EEEEEEEvNS4_8identityES14_S1E_vS1F_EENS_8epilogue10collective18CollectiveEpilogueINS1H_23Sm100TmaWarpSpecializedILi1ELi1ELi64ELb0ELb0EEEJNS5_IJNSA_ILi128EEESG_SG_EEENS5_IJNSW_IS1M_SC_EENSW_ISG_SC_EEEEESI_SJ_SI_SJ_NS1H_6fusion15FusionCallbacksIS1L_NS1R_13LinCombEltActINS1H_6thread4SiLuESI_fSI_fLNS_15FloatRoundStyleE2EEES1N_S1Q_JEEENS4_5SM1004TMEM4LOAD26SM100_TMEM_LOAD_32dp32b64xENS4_13SM90_TMA_LOADES1E_NS4_39AutoVectorizingCopyWithAssumedAlignmentILi128EEENS4_14SM90_TMA_STOREES1E_S25_S25_EEEvvEEEEvNT_6ParamsE --------------------------
	.section	.nv.info._ZN7cutlass13device_kernelINS_4gemm6kernel13GemmUniversalIN4cute5tupleIJiiiiEEENS1_10collective13CollectiveMmaINS1_35MainloopSm100TmaUmmaWarpSpecializedILi20ELi2ELi4ENS5_IJNS4_1CILi2EEENSA_ILi1EEESC_EEEEENS5_IJNSA_ILi256EEENSA_ILi64EEESG_EEENS_12float_e4m3_tENS5_IJlSC_lEEESI_SJ_NS4_8TiledMMAINS4_8MMA_AtomIJNS4_10MMA_TraitsINS4_25SM100_MMA_F8F6F4_2x1SM_SSEJSI_SI_fSF_SG_NS4_17integral_constantINS4_4UMMA5MajorELSQ_0EEESR_NSO_INSP_7ScaleInELSS_0EEEST_EEEEEENS4_6LayoutINS5_IJSC_SC_SC_EEENS5_IJNSA_ILi0EEESY_SY_EEEEENS5_IJNS4_10UnderscoreES11_S11_EEEEENS4_18SM100_TMA_2SM_LOADENS4_14ComposedLayoutINS4_7SwizzleILi2ELi4ELi3EEENS4_18smem_ptr_flag_bitsILi8EEENSW_INS5_IJNSA_ILi8EEESG_EEENS5_IJSG_SC_EEEEEEEvNS4_8identityES14_S1E_vS1F_EENS_8epilogue10collective18CollectiveEpilogueINS1H_23Sm100TmaWarpSpecializedILi1ELi1ELi64ELb0ELb0EEEJNS5_IJNSA_ILi128EEESG_SG_EEENS5_IJNSW_IS1M_SC_EENSW_ISG_SC_EEEEESI_SJ_SI_SJ_NS1H_6fusion15FusionCallbacksIS1L_NS1R_13LinCombEltActINS1H_6thread4SiLuESI_fSI_fLNS_15FloatRoundStyleE2EEES1N_S1Q_JEEENS4_5SM1004TMEM4LOAD26SM100_TMEM_LOAD_32dp32b64xENS4_13SM90_TMA_LOADES1E_NS4_39AutoVectorizingCopyWithAssumedAlignmentILi128EEENS4_14SM90_TMA_STOREES1E_S25_S25_EEEvvEEEEvNT_6ParamsE,"",@"SHT_CUDA_INFO"
	.sectionflags	@""
	.align	4


	//----- nvinfo : EIATTR_CUDA_API_VERSION
	.align		4
        /*0000*/ 	.byte	0x04, 0x37
        /*0002*/ 	.short	(.L_33 - .L_32)
.L_32:
        /*0004*/ 	.word	0x00000082


	//----- nvinfo : EIATTR_KPARAM_INFO
	.align		4
.L_33:
        /*0008*/ 	.byte	0x04, 0x17
        /*000a*/ 	.short	(.L_35 - .L_34)
.L_34:
        /*000c*/ 	.word	0x00000000
        /*0010*/ 	.short	0x0000
        /*0012*/ 	.short	0x0000
        /*0014*/ 	.byte	0x00, 0xf0, 0x01, 0x20


	//----- nvinfo : EIATTR_AT_ENTRY_FRAGMENTS
	.align		4
.L_35:
        /*0018*/ 	.byte	0x04, 0x4f
        /*001a*/ 	.short	(.L_37 - .L_36)


	//   ....[0]....
.L_36:
        /*001c*/ 	.word	0x00000007


	//----- nvinfo : EIATTR_RESERVED_SMEM_USED
	.align		4
.L_37:
        /*0020*/ 	.byte	0x01, 0x41
	.zero		2


	//----- nvinfo : EIATTR_SPARSE_MMA_MASK
	.align		4
        /*0024*/ 	.byte	0x03, 0x50
        /*0026*/ 	.short	0x0000


	//----- nvinfo : EIATTR_TCGEN05_2CTA_USED
	.align		4
        /*0028*/ 	.byte	0x01, 0x52
	.zero		2


	//----- nvinfo : EIATTR_MAXREG_COUNT
	.align		4
        /*002c*/ 	.byte	0x03, 0x1b
        /*002e*/ 	.short	0x00ff


	//----- nvinfo : EIATTR_NUM_BARRIERS
	.align		4
        /*0030*/ 	.byte	0x02, 0x4c
        /*0032*/ 	.byte	0x07
	.zero		1


	//----- nvinfo : EIATTR_EXTERNS
	.align		4
        /*0034*/ 	.byte	0x04, 0x0f
        /*0036*/ 	.short	(.L_39 - .L_38)


	//   ....[0]....
	.align		4
.L_38:
        /*0038*/ 	.word	index@(__assertfail)


	//----- nvinfo : EIATTR_MERCURY_ISA_VERSION
	.align		4
.L_39:
        /*003c*/ 	.byte	0x03, 0x5f
        /*003e*/ 	.short	0x0101


	//----- nvinfo : EIATTR_INT_WARP_WIDE_INSTR_OFFSETS
	.align		4
        /*0040*/ 	.byte	0x04, 0x31
        /*0042*/ 	.short	(.L_41 - .L_40)


	//   ....[0]....
.L_40:
        /*0044*/ 	.word	0x00000eb0


	//   ....[1]....
        /*0048*/ 	.word	0x00000f50


	//   ....[2]....
        /*004c*/ 	.word	0x000022a0


	//   ....[3]....
        /*0050*/ 	.word	0x00004990


	//   ....[4]....
        /*0054*/ 	.word	0x000049c0


	//   ....[5]....
        /*0058*/ 	.word	0x00004a10


	//   ....[6]....
        /*005c*/ 	.word	0x00005400


	//   ....[7]....
        /*0060*/ 	.word	0x00005520


	//----- nvinfo : EIATTR_COOP_GROUP_MASK_REGIDS
	.align		4
.L_41:
        /*0064*/ 	.byte	0x04, 0x29
        /*0066*/ 	.short	(.L_43 - .L_42)


	//   ....[0]....
.L_42:
        /*0068*/ 	.word	0xffffffff


	//   ....[1]....
        /*006c*/ 	.word	0xffffffff


	//   ....[2]....
        /*0070*/ 	.word	0xffffffff


	//   ....[3]....
        /*0074*/ 	.word	0xffffffff


	//   ....[4]....
        /*0078*/ 	.word	0xffffffff


	//   ....[5]....
        /*007c*/ 	.word	0xffffffff


	//   ....[6]....
        /*0080*/ 	.word	0xffffffff


	//   ....[7]....
        /*0084*/ 	.word	0xffffffff


	//   ....[8]....
        /*0088*/ 	.word	0xffffffff


	//   ....[9]....
        /*008c*/ 	.word	0xffffffff


	//   ....[10]....
        /*0090*/ 	.word	0xffffffff


	//   ....[11]....
        /*0094*/ 	.word	0xffffffff


	//   ....[12]....
        /*0098*/ 	.word	0xffffffff


	//   ....[13]....
        /*009c*/ 	.word	0xffffffff


	//----- nvinfo : EIATTR_COOP_GROUP_INSTR_OFFSETS
	.align		4
.L_43:
        /*00a0*/ 	.byte	0x04, 0x28
        /*00a2*/ 	.short	(.L_45 - .L_44)


	//   ....[0]....
.L_44:
        /*00a4*/ 	.word	0x000000c0


	//   ....[1]....
        /*00a8*/ 	.word	0x000004d0


	//   ....[2]....
        /*00ac*/ 	.word	0x00000880


	//   ....[3]....
        /*00b0*/ 	.word	0x000009b0


	//   ....[4]....
        /*00b4*/ 	.word	0x00000aa0


	//   ....[5]....
        /*00b8*/ 	.word	0x00000c00


	//   ....[6]....
        /*00bc*/ 	.word	0x00000d90


	//   ....[7]....
        /*00c0*/ 	.word	0x00000fd0


	//   ....[8]....
        /*00c4*/ 	.word	0x00002180


	//   ....[9]....
        /*00c8*/ 	.word	0x00003860


	//   ....[10]....
        /*00cc*/ 	.word	0x00003d30


	//   ....[11]....
        /*00d0*/ 	.word	0x00003d60


	//   ....[12]....
        /*00d4*/ 	.word	0x000048a0


	//   ....[13]....
        /*00d8*/ 	.word	0x00004ab0


	//----- nvinfo : EIATTR_VRC_CTA_INIT_COUNT
	.align		4
.L_45:
        /*00dc*/ 	.byte	0x02, 0x4a
        /*00de*/ 	.byte	0x80
	.zero		1


	//----- nvinfo : EIATTR_SYSCALL_OFFSETS
	.align		4
        /*00e0*/ 	.byte	0x04, 0x46
        /*00e2*/ 	.short	(.L_47 - .L_46)


	//   ....[0]....
.L_46:
        /*00e4*/ 	.word	0x00005ee0


	//   ....[1]....
        /*00e8*/ 	.word	0x00006020


	//   ....[2]....
        /*00ec*/ 	.word	0x00006800


	//----- nvinfo : EIATTR_MBARRIER_INSTR_OFFSETS
	.align		4
.L_47:
        /*00f0*/ 	.byte	0x04, 0x39
        /*00f2*/ 	.short	(.L_49 - .L_48)


	//   ....[0]....
.L_48:
        /*00f4*/ 	.word	0x000005e0
        /*00f8*/ 	.word	0x000000ff
        /*00fc*/ 	.word	0x00000000
        /*0100*/ 	.short	0x0100
        /*0102*/ 	.byte	0x08
	.zero		1


	//   ....[1]....
        /*0104*/ 	.word	0x000005f0
        /*0108*/ 	.word	0x000000ff
        /*010c*/ 	.word	0x000000a0
        /*0110*/ 	.short	0x0100
        /*0112*/ 	.byte	0x08
	.zero		1


	//   ....[2]....
        /*0114*/ 	.word	0x00000600
        /*0118*/ 	.word	0x000000ff
        /*011c*/ 	.word	0x00000008
        /*0120*/ 	.short	0x0100
        /*0122*/ 	.byte	0x08
	.zero		1


	//   ....[3]....
        /*0124*/ 	.word	0x00000610
        /*0128*/ 	.word	0x000000ff
        /*012c*/ 	.word	0x000000a8
        /*0130*/ 	.short	0x0100
        /*0132*/ 	.byte	0x08
	.zero		1


	//   ....[4]....
        /*0134*/ 	.word	0x00000620
        /*0138*/ 	.word	0x000000ff
        /*013c*/ 	.word	0x00000010
        /*0140*/ 	.short	0x0100
        /*0142*/ 	.byte	0x08
	.zero		1


	//   ....[5]....
        /*0144*/ 	.word	0x00000630
        /*0148*/ 	.word	0x000000ff
        /*014c*/ 	.word	0x000000b0
        /*0150*/ 	.short	0x0100
        /*0152*/ 	.byte	0x08
	.zero		1


	//   ....[6]....
        /*0154*/ 	.word	0x00000640
        /*0158*/ 	.word	0x000000ff
        /*015c*/ 	.word	0x00000018
        /*0160*/ 	.short	0x0100
        /*0162*/ 	.byte	0x08
	.zero		1


	//   ....[7]....
        /*0164*/ 	.word	0x00000650
        /*0168*/ 	.word	0x000000ff
        /*016c*/ 	.word	0x000000b8
        /*0170*/ 	.short	0x0100
        /*0172*/ 	.byte	0x08
	.zero		1


	//   ....[8]....
        /*0174*/ 	.word	0x00000660
        /*0178*/ 	.word	0x000000ff
        /*017c*/ 	.word	0x00000020
        /*0180*/ 	.short	0x0100
        /*0182*/ 	.byte	0x08
	.zero		1


	//   ....[9]....
        /*0184*/ 	.word	0x00000670
        /*0188*/ 	.word	0x000000ff
        /*018c*/ 	.word	0x000000c0
        /*0190*/ 	.short	0x0100
        /*0192*/ 	.byte	0x08
	.zero		1


	//   ....[10]....
        /*0194*/ 	.word	0x00000680
        /*0198*/ 	.word	0x000000ff
        /*019c*/ 	.word	0x00000028
        /*01a0*/ 	.short	0x0100
        /*01a2*/ 	.byte	0x08
	.zero		1


	//   ....[11]....
        /*01a4*/ 	.word	0x00000690
        /*01a8*/ 	.word	0x000000ff
        /*01ac*/ 	.word	0x000000c8
        /*01b0*/ 	.short	0x0100
        /*01b2*/ 	.byte	0x08
	.zero		1


	//   ....[12]....
        /*01b4*/ 	.word	0x000006a0
        /*01b8*/ 	.word	0x000000ff
        /*01bc*/ 	.word	0x00000030
        /*01c0*/ 	.short	0x0100
        /*01c2*/ 	.byte	0x08
	.zero		1


	//   ....[13]....
        /*01c4*/ 	.word	0x000006b0
        /*01c8*/ 	.word	0x000000ff
        /*01cc*/ 	.word	0x000000d0
        /*01d0*/ 	.short	0x0100
        /*01d2*/ 	.byte	0x08
	.zero		1


	//   ....[14]....
        /*01d4*/ 	.word	0x000006c0
        /*01d8*/ 	.word	0x000000ff
        /*01dc*/ 	.word	0x00000038
        /*01e0*/ 	.short	0x0100
        /*01e2*/ 	.byte	0x08
	.zero		1


	//   ....[15]....
        /*01e4*/ 	.word	0x000006d0
        /*01e8*/ 	.word	0x000000ff
        /*01ec*/ 	.word	0x000000d8
        /*01f0*/ 	.short	0x0100
        /*01f2*/ 	.byte	0x08
	.zero		1


	//   ....[16]....
        /*01f4*/ 	.word	0x000006e0
        /*01f8*/ 	.word	0x000000ff
        /*01fc*/ 	.word	0x00000040
        /*0200*/ 	.short	0x0100
        /*0202*/ 	.byte	0x08
	.zero		1


	//   ....[17]....
        /*0204*/ 	.word	0x000006f0
        /*0208*/ 	.word	0x000000ff
        /*020c*/ 	.word	0x000000e0
        /*0210*/ 	.short	0x0100
        /*0212*/ 	.byte	0x08
	.zero		1


	//   ....[18]....
        /*0214*/ 	.word	0x00000700
        /*0218*/ 	.word	0x000000ff
        /*021c*/ 	.word	0x00000048
        /*0220*/ 	.short	0x0100
        /*0222*/ 	.byte	0x08
	.zero		1


	//   ....[19]....
        /*0224*/ 	.word	0x00000710
        /*0228*/ 	.word	0x000000ff
        /*022c*/ 	.word	0x000000e8
        /*0230*/ 	.short	0x0100
        /*0232*/ 	.byte	0x08
	.zero		1


	//   ....[20]....
        /*0234*/ 	.word	0x00000720
        /*0238*/ 	.word	0x000000ff
        /*023c*/ 	.word	0x00000050
        /*0240*/ 	.short	0x0100
        /*0242*/ 	.byte	0x08
	.zero		1


	//   ....[21]....
        /*0244*/ 	.word	0x00000730
        /*0248*/ 	.word	0x000000ff
        /*024c*/ 	.word	0x000000f0
        /*0250*/ 	.short	0x0100
        /*0252*/ 	.byte	0x08
	.zero		1


	//   ....[22]....
        /*0254*/ 	.word	0x00000740
        /*0258*/ 	.word	0x000000ff
        /*025c*/ 	.word	0x00000058
        /*0260*/ 	.short	0x0100
        /*0262*/ 	.byte	0x08
	.zero		1


	//   ....[23]....
        /*0264*/ 	.word	0x00000750
        /*0268*/ 	.word	0x000000ff
        /*026c*/ 	.word	0x000000f8
        /*0270*/ 	.short	0x0100
        /*0272*/ 	.byte	0x08
	.zero		1


	//   ....[24]....
        /*0274*/ 	.word	0x00000760
        /*0278*/ 	.word	0x000000ff
        /*027c*/ 	.word	0x00000060
        /*0280*/ 	.short	0x0100
        /*0282*/ 	.byte	0x08
	.zero		1


	//   ....[25]....
        /*0284*/ 	.word	0x00000770
        /*0288*/ 	.word	0x000000ff
        /*028c*/ 	.word	0x00000100
        /*0290*/ 	.short	0x0100
        /*0292*/ 	.byte	0x08
	.zero		1


	//   ....[26]....
        /*0294*/ 	.word	0x00000780
        /*0298*/ 	.word	0x000000ff
        /*029c*/ 	.word	0x00000068
        /*02a0*/ 	.short	0x0100
        /*02a2*/ 	.byte	0x08
	.zero		1


	//   ....[27]....
        /*02a4*/ 	.word	0x00000790
        /*02a8*/ 	.word	0x000000ff
        /*02ac*/ 	.word	0x00000108
        /*02b0*/ 	.short	0x0100
        /*02b2*/ 	.byte	0x08
	.zero		1


	//   ....[28]....
        /*02b4*/ 	.word	0x000007a0
        /*02b8*/ 	.word	0x000000ff
        /*02bc*/ 	.word	0x00000070
        /*02c0*/ 	.short	0x0100
        /*02c2*/ 	.byte	0x08
	.zero		1


	//   ....[29]....
        /*02c4*/ 	.word	0x000007b0
        /*02c8*/ 	.word	0x000000ff
        /*02cc*/ 	.word	0x00000110
        /*02d0*/ 	.short	0x0100
        /*02d2*/ 	.byte	0x08
	.zero		1


	//   ....[30]....
        /*02d4*/ 	.word	0x000007c0
        /*02d8*/ 	.word	0x000000ff
        /*02dc*/ 	.word	0x00000078
        /*02e0*/ 	.short	0x0100
        /*02e2*/ 	.byte	0x08
	.zero		1


	//   ....[31]....
        /*02e4*/ 	.word	0x000007d0
        /*02e8*/ 	.word	0x000000ff
        /*02ec*/ 	.word	0x00000118
        /*02f0*/ 	.short	0x0100
        /*02f2*/ 	.byte	0x08
	.zero		1


	//   ....[32]....
        /*02f4*/ 	.word	0x000007e0
        /*02f8*/ 	.word	0x000000ff
        /*02fc*/ 	.word	0x00000080
        /*0300*/ 	.short	0x0100
        /*0302*/ 	.byte	0x08
	.zero		1


	//   ....[33]....
        /*0304*/ 	.word	0x000007f0
        /*0308*/ 	.word	0x000000ff
        /*030c*/ 	.word	0x00000120
        /*0310*/ 	.short	0x0100
        /*0312*/ 	.byte	0x08
	.zero		1


	//   ....[34]....
        /*0314*/ 	.word	0x00000800
        /*0318*/ 	.word	0x000000ff
        /*031c*/ 	.word	0x00000088
        /*0320*/ 	.short	0x0100
        /*0322*/ 	.byte	0x08
	.zero		1


	//   ....[35]....
        /*0324*/ 	.word	0x00000810
        /*0328*/ 	.word	0x000000ff
        /*032c*/ 	.word	0x00000128
        /*0330*/ 	.short	0x0100
        /*0332*/ 	.byte	0x08
	.zero		1


	//   ....[36]....
        /*0334*/ 	.word	0x00000820
        /*0338*/ 	.word	0x000000ff
        /*033c*/ 	.word	0x00000090
        /*0340*/ 	.short	0x0100
        /*0342*/ 	.byte	0x08
	.zero		1


	//   ....[37]....
        /*0344*/ 	.word	0x00000830
        /*0348*/ 	.word	0x000000ff
        /*034c*/ 	.word	0x00000130
        /*0350*/ 	.short	0x0100
        /*0352*/ 	.byte	0x08
	.zero		1


	//   ....[38]....
        /*0354*/ 	.word	0x00000840
        /*0358*/ 	.word	0x000000ff
        /*035c*/ 	.word	0x00000098
        /*0360*/ 	.short	0x0100
        /*0362*/ 	.byte	0x08
	.zero		1


	//   ....[39]....
        /*0364*/ 	.word	0x00000850
        /*0368*/ 	.word	0x000000ff
        /*036c*/ 	.word	0x00000138
        /*0370*/ 	.short	0x0100
        /*0372*/ 	.byte	0x08
	.zero		1


	//   ....[40]....
        /*0374*/ 	.word	0x00000980
        /*0378*/ 	.word	0x000000ff
        /*037c*/ 	.word	0x00000140
        /*0380*/ 	.short	0x0100
        /*0382*/ 	.byte	0x09
	.zero		1


	//   ....[41]....
        /*0384*/ 	.word	0x00000990
        /*0388*/ 	.word	0x000000ff
        /*038c*/ 	.word	0x00000148
        /*0390*/ 	.short	0x0100
        /*0392*/ 	.byte	0x09
	.zero		1


	//   ....[42]....
        /*0394*/ 	.word	0x00000a70
        /*0398*/ 	.word	0x000000ff
        /*039c*/ 	.word	0x00000150
        /*03a0*/ 	.short	0x0100
        /*03a2*/ 	.byte	0x08
	.zero		1


	//   ....[43]....
        /*03a4*/ 	.word	0x00000a80
        /*03a8*/ 	.word	0x000000ff
        /*03ac*/ 	.word	0x00000158
        /*03b0*/ 	.short	0x0100
        /*03b2*/ 	.byte	0x08
	.zero		1


	//   ....[44]....
        /*03b4*/ 	.word	0x00000bb0
        /*03b8*/ 	.word	0x000000ff
        /*03bc*/ 	.word	0x00000160
        /*03c0*/ 	.short	0x0100
        /*03c2*/ 	.byte	0x08
	.zero		1


	//   ....[45]....
        /*03c4*/ 	.word	0x00000bc0
        /*03c8*/ 	.word	0x000000ff
        /*03cc*/ 	.word	0x00000170
        /*03d0*/ 	.short	0x0100
        /*03d2*/ 	.byte	0x08
	.zero		1


	//   ....[46]....
        /*03d4*/ 	.word	0x00000bd0
        /*03d8*/ 	.word	0x000000ff
        /*03dc*/ 	.word	0x00000168
        /*03e0*/ 	.short	0x0100
        /*03e2*/ 	.byte	0x08
	.zero		1


	//   ....[47]....
        /*03e4*/ 	.word	0x00000be0
        /*03e8*/ 	.word	0x000000ff
        /*03ec*/ 	.word	0x00000178
        /*03f0*/ 	.short	0x0100
        /*03f2*/ 	.byte	0x08
	.zero		1


	//   ....[48]....
        /*03f4*/ 	.word	0x00000d00
        /*03f8*/ 	.word	0x000000ff
        /*03fc*/ 	.word	0x00000180
        /*0400*/ 	.short	0x0100
        /*0402*/ 	.byte	0x09
	.zero		1


	//   ....[49]....
        /*0404*/ 	.word	0x00000d10
        /*0408*/ 	.word	0x000000ff
        /*040c*/ 	.word	0x000001a0
        /*0410*/ 	.short	0x0100
        /*0412*/ 	.byte	0x09
	.zero		1


	//   ....[50]....
        /*0414*/ 	.word	0x00000d20
        /*0418*/ 	.word	0x000000ff
        /*041c*/ 	.word	0x00000188
        /*0420*/ 	.short	0x0100
        /*0422*/ 	.byte	0x09
	.zero		1


	//   ....[51]....
        /*0424*/ 	.word	0x00000d30
        /*0428*/ 	.word	0x000000ff
        /*042c*/ 	.word	0x000001a8
        /*0430*/ 	.short	0x0100
        /*0432*/ 	.byte	0x09
	.zero		1


	//   ....[52]....
        /*0434*/ 	.word	0x00000d40
        /*0438*/ 	.word	0x000000ff
        /*043c*/ 	.word	0x00000190
        /*0440*/ 	.short	0x0100
        /*0442*/ 	.byte	0x09
	.zero		1


	//   ....[53]....
        /*0444*/ 	.word	0x00000d50
        /*0448*/ 	.word	0x000000ff
        /*044c*/ 	.word	0x000001b0
        /*0450*/ 	.short	0x0100
        /*0452*/ 	.byte	0x09
	.zero		1


	//   ....[54]....
        /*0454*/ 	.word	0x00000d60
        /*0458*/ 	.word	0x000000ff
        /*045c*/ 	.word	0x00000198
        /*0460*/ 	.short	0x0100
        /*0462*/ 	.byte	0x09
	.zero		1


	//   ....[55]....
        /*0464*/ 	.word	0x00000d70
        /*0468*/ 	.word	0x000000ff
        /*046c*/ 	.word	0x000001b8
        /*0470*/ 	.short	0x0100
        /*0472*/ 	.byte	0x09
	.zero		1


	//   ....[56]....
        /*0474*/ 	.word	0x00000e60
        /*0478*/ 	.word	0x000000ff
        /*047c*/ 	.word	0x000001c0
        /*0480*/ 	.short	0x0100
        /*0482*/ 	.byte	0x08
	.zero		1


	//   ....[57]....
        /*0484*/ 	.word	0x00000e70
        /*0488*/ 	.word	0x000000ff
        /*048c*/ 	.word	0x000001d0
        /*0490*/ 	.short	0x0100
        /*0492*/ 	.byte	0x08
	.zero		1


	//   ....[58]....
        /*0494*/ 	.word	0x00000e80
        /*0498*/ 	.word	0x000000ff
        /*049c*/ 	.word	0x000001c8
        /*04a0*/ 	.short	0x0100
        /*04a2*/ 	.byte	0x08
	.zero		1


	//   ....[59]....
        /*04a4*/ 	.word	0x00000e90
        /*04a8*/ 	.word	0x000000ff
        /*04ac*/ 	.word	0x000001d8
        /*04b0*/ 	.short	0x0100
        /*04b2*/ 	.byte	0x08
	.zero		1


	//   ....[60]....
        /*04b4*/ 	.word	0x00000f80
        /*04b8*/ 	.word	0x000000ff
        /*04bc*/ 	.word	0x000001e0
        /*04c0*/ 	.short	0x0100
        /*04c2*/ 	.byte	0x06
	.zero		1


	//   ....[61]....
        /*04c4*/ 	.word	0x00001970
        /*04c8*/ 	.word	0x00000002
        /*04cc*/ 	.word	0x000001d0
        /*04d0*/ 	.short	0x010a
        /*04d2*/ 	.byte	0xff
	.zero		1


	//   ....[62]....
        /*04d4*/ 	.word	0x000019a0
        /*04d8*/ 	.word	0x00000002
        /*04dc*/ 	.word	0x000001c0
        /*04e0*/ 	.short	0x0101
        /*04e2*/ 	.byte	0xff
	.zero		1


	//   ....[63]....
        /*04e4*/ 	.word	0x00001a70
        /*04e8*/ 	.word	0x000000ff
        /*04ec*/ 	.word	0x000000a0
        /*04f0*/ 	.short	0x010a
        /*04f2*/ 	.byte	0x08
	.zero		1


	//   ....[64]....
        /*04f4*/ 	.word	0x00001b70
        /*04f8*/ 	.word	0x000000ff
        /*04fc*/ 	.word	0x000000a0
        /*0500*/ 	.short	0x010a
        /*0502*/ 	.byte	0x21
	.zero		1


	//   ....[65]....
        /*0504*/ 	.word	0x00001d20
        /*0508*/ 	.word	0x000000ff
        /*050c*/ 	.word	0x000000a0
        /*0510*/ 	.short	0x010a
        /*0512*/ 	.byte	0x08
	.zero		1


	//   ....[66]....
        /*0514*/ 	.word	0x00001e40
        /*0518*/ 	.word	0x000000ff
        /*051c*/ 	.word	0x00000158
        /*0520*/ 	.short	0x0101
        /*0522*/ 	.byte	0x04
	.zero		1


	//   ....[67]....
        /*0524*/ 	.word	0x00001e50
        /*0528*/ 	.word	0x000000ff
        /*052c*/ 	.word	0x000000a0
        /*0530*/ 	.short	0x010a
        /*0532*/ 	.byte	0x08
	.zero		1


	//   ....[68]....
        /*0534*/ 	.word	0x00001ed0
        /*0538*/ 	.word	0x000000ff
        /*053c*/ 	.word	0x000000a0
        /*0540*/ 	.short	0x010a
        /*0542*/ 	.byte	0x11
	.zero		1


	//   ....[69]....
        /*0544*/ 	.word	0x00002060
        /*0548*/ 	.word	0x000000ff
        /*054c*/ 	.word	0x000000a0
        /*0550*/ 	.short	0x010a
        /*0552*/ 	.byte	0x08
	.zero		1


	//   ....[70]....
        /*0554*/ 	.word	0x000021b0
        /*0558*/ 	.word	0x00000002
        /*055c*/ 	.word	0x00000160
        /*0560*/ 	.short	0x010a
        /*0562*/ 	.byte	0xff
	.zero		1


	//   ....[71]....
        /*0564*/ 	.word	0x00002270
        /*0568*/ 	.word	0x00000002
        /*056c*/ 	.word	0x00000000
        /*0570*/ 	.short	0x0101
        /*0572*/ 	.byte	0xff
	.zero		1


	//   ....[72]....
        /*0574*/ 	.word	0x000027d0
        /*0578*/ 	.word	0x000000ff
        /*057c*/ 	.word	0x00000000
        /*0580*/ 	.short	0x010a
        /*0582*/ 	.byte	0x05
	.zero		1


	//   ....[73]....
        /*0584*/ 	.word	0x00002860
        /*0588*/ 	.word	0x000000ff
        /*058c*/ 	.word	0x00000000
        /*0590*/ 	.short	0x010a
        /*0592*/ 	.byte	0x05
	.zero		1


	//   ....[74]....
        /*0594*/ 	.word	0x000028f0
        /*0598*/ 	.word	0x000000ff
        /*059c*/ 	.word	0x00000000
        /*05a0*/ 	.short	0x010a
        /*05a2*/ 	.byte	0x05
	.zero		1


	//   ....[75]....
        /*05a4*/ 	.word	0x00002980
        /*05a8*/ 	.word	0x000000ff
        /*05ac*/ 	.word	0x00000000
        /*05b0*/ 	.short	0x010a
        /*05b2*/ 	.byte	0x05
	.zero		1


	//   ....[76]....
        /*05b4*/ 	.word	0x00002a10
        /*05b8*/ 	.word	0x000000ff
        /*05bc*/ 	.word	0x00000000
        /*05c0*/ 	.short	0x010a
        /*05c2*/ 	.byte	0x05
	.zero		1


	//   ....[77]....
        /*05c4*/ 	.word	0x00002aa0
        /*05c8*/ 	.word	0x000000ff
        /*05cc*/ 	.word	0x00000000
        /*05d0*/ 	.short	0x010a
        /*05d2*/ 	.byte	0x05
	.zero		1


	//   ....[78]....
        /*05d4*/ 	.word	0x00002b30
        /*05d8*/ 	.word	0x000000ff
        /*05dc*/ 	.word	0x00000000
        /*05e0*/ 	.short	0x010a
        /*05e2*/ 	.byte	0x05
	.zero		1


	//   ....[79]....
        /*05e4*/ 	.word	0x00002bc0
        /*05e8*/ 	.word	0x000000ff
        /*05ec*/ 	.word	0x00000000
        /*05f0*/ 	.short	0x010a
        /*05f2*/ 	.byte	0x05
	.zero		1


	//   ....[80]....
        /*05f4*/ 	.word	0x00002c50
        /*05f8*/ 	.word	0x000000ff
        /*05fc*/ 	.word	0x00000000
        /*0600*/ 	.short	0x010a
        /*0602*/ 	.byte	0x05
	.zero		1


	//   ....[81]....
        /*0604*/ 	.word	0x00002ce0
        /*0608*/ 	.word	0x000000ff
        /*060c*/ 	.word	0x00000000
        /*0610*/ 	.short	0x010a
        /*0612*/ 	.byte	0x05
	.zero		1


	//   ....[82]....
        /*0614*/ 	.word	0x00002d70
        /*0618*/ 	.word	0x000000ff
        /*061c*/ 	.word	0x00000000
        /*0620*/ 	.short	0x010a
        /*0622*/ 	.byte	0x05
	.zero		1


	//   ....[83]....
        /*0624*/ 	.word	0x00002e00
        /*0628*/ 	.word	0x000000ff
        /*062c*/ 	.word	0x00000000
        /*0630*/ 	.short	0x010a
        /*0632*/ 	.byte	0x05
	.zero		1


	//   ....[84]....
        /*0634*/ 	.word	0x00002e90
        /*0638*/ 	.word	0x000000ff
        /*063c*/ 	.word	0x00000000
        /*0640*/ 	.short	0x010a
        /*0642*/ 	.byte	0x05
	.zero		1


	//   ....[85]....
        /*0644*/ 	.word	0x00002f20
        /*0648*/ 	.word	0x000000ff
        /*064c*/ 	.word	0x00000000
        /*0650*/ 	.short	0x010a
        /*0652*/ 	.byte	0x05
	.zero		1


	//   ....[86]....
        /*0654*/ 	.word	0x00002fb0
        /*0658*/ 	.word	0x000000ff
        /*065c*/ 	.word	0x00000000
        /*0660*/ 	.short	0x010a
        /*0662*/ 	.byte	0x05
	.zero		1


	//   ....[87]....
        /*0664*/ 	.word	0x00003040
        /*0668*/ 	.word	0x000000ff
        /*066c*/ 	.word	0x00000000
        /*0670*/ 	.short	0x010a
        /*0672*/ 	.byte	0x05
	.zero		1


	//   ....[88]....
        /*0674*/ 	.word	0x000030d0
        /*0678*/ 	.word	0x000000ff
        /*067c*/ 	.word	0x00000000
        /*0680*/ 	.short	0x010a
        /*0682*/ 	.byte	0x05
	.zero		1


	//   ....[89]....
        /*0684*/ 	.word	0x00003160
        /*0688*/ 	.word	0x000000ff
        /*068c*/ 	.word	0x00000000
        /*0690*/ 	.short	0x010a
        /*0692*/ 	.byte	0x05
	.zero		1


	//   ....[90]....
        /*0694*/ 	.word	0x000031f0
        /*0698*/ 	.word	0x000000ff
        /*069c*/ 	.word	0x00000000
        /*06a0*/ 	.short	0x010a
        /*06a2*/ 	.byte	0x05
	.zero		1


	//   ....[91]....
        /*06a4*/ 	.word	0x00003290
        /*06a8*/ 	.word	0x00000000
        /*06ac*/ 	.word	0x00000000
        /*06b0*/ 	.short	0x010a
        /*06b2*/ 	.byte	0xff
	.zero		1


	//   ....[92]....
        /*06b4*/ 	.word	0x000033c0
        /*06b8*/ 	.word	0x00000000
        /*06bc*/ 	.word	0x000001c0
        /*06c0*/ 	.short	0x010a
        /*06c2*/ 	.byte	0xff
	.zero		1


	//   ....[93]....
        /*06c4*/ 	.word	0x00003430
        /*06c8*/ 	.word	0x00000000
        /*06cc*/ 	.word	0x00000000
        /*06d0*/ 	.short	0x0101
        /*06d2*/ 	.byte	0xff
	.zero		1


	//   ....[94]....
        /*06d4*/ 	.word	0x00003450
        /*06d8*/ 	.word	0x000000ff
        /*06dc*/ 	.word	0x00000170
        /*06e0*/ 	.short	0x010a
        /*06e2*/ 	.byte	0x05
	.zero		1


	//   ....[95]....
        /*06e4*/ 	.word	0x00003570
        /*06e8*/ 	.word	0x00000000
        /*06ec*/ 	.word	0x00000160
        /*06f0*/ 	.short	0x010a
        /*06f2*/ 	.byte	0xff
	.zero		1


	//   ....[96]....
        /*06f4*/ 	.word	0x00003670
        /*06f8*/ 	.word	0x00000000
        /*06fc*/ 	.word	0x00000000
        /*0700*/ 	.short	0x0101
        /*0702*/ 	.byte	0xff
	.zero		1


	//   ....[97]....
        /*0704*/ 	.word	0x00003700
        /*0708*/ 	.word	0x000000ff
        /*070c*/ 	.word	0x00000170
        /*0710*/ 	.short	0x0106
        /*0712*/ 	.byte	0x05
	.zero		1


	//   ....[98]....
        /*0714*/ 	.word	0x00003720
        /*0718*/ 	.word	0x000000ff
        /*071c*/ 	.word	0x00000170
        /*0720*/ 	.short	0x010a
        /*0722*/ 	.byte	0x05
	.zero		1


	//   ....[99]....
        /*0724*/ 	.word	0x000037b0
        /*0728*/ 	.word	0x000000ff
        /*072c*/ 	.word	0x00000170
        /*0730*/ 	.short	0x0106
        /*0732*/ 	.byte	0x04
	.zero		1


	//   ....[100]....
        /*0734*/ 	.word	0x000037f0
        /*0738*/ 	.word	0x00000000
        /*073c*/ 	.word	0x00000170
        /*0740*/ 	.short	0x010a
        /*0742*/ 	.byte	0xff
	.zero		1


	//   ....[101]....
        /*0744*/ 	.word	0x00003a30
        /*0748*/ 	.word	0x000000ff
        /*074c*/ 	.word	0x00000008
        /*0750*/ 	.short	0x010a
        /*0752*/ 	.byte	0x06
	.zero		1


	//   ....[102]....
        /*0754*/ 	.word	0x00003a50
        /*0758*/ 	.word	0x000000ff
        /*075c*/ 	.word	0x00000008
        /*0760*/ 	.short	0x010a
        /*0762*/ 	.byte	0x06
	.zero		1


	//   ....[103]....
        /*0764*/ 	.word	0x00003be0
        /*0768*/ 	.word	0x000000ff
        /*076c*/ 	.word	0x00000008
        /*0770*/ 	.short	0x010a
        /*0772*/ 	.byte	0x06
	.zero		1


	//   ....[104]....
        /*0774*/ 	.word	0x00003c00
        /*0778*/ 	.word	0x000000ff
        /*077c*/ 	.word	0x00000008
        /*0780*/ 	.short	0x010a
        /*0782*/ 	.byte	0x06
	.zero		1


	//   ....[105]....
        /*0784*/ 	.word	0x00003cc0
        /*0788*/ 	.word	0x000000ff
        /*078c*/ 	.word	0x00000000
        /*0790*/ 	.short	0x0101
        /*0792*/ 	.byte	0x07
	.zero		1


	//   ....[106]....
        /*0794*/ 	.word	0x00003fc0
        /*0798*/ 	.word	0x00000000
        /*079c*/ 	.word	0x00000160
        /*07a0*/ 	.short	0x010a
        /*07a2*/ 	.byte	0xff
	.zero		1


	//   ....[107]....
        /*07a4*/ 	.word	0x00004080
        /*07a8*/ 	.word	0x00000000
        /*07ac*/ 	.word	0x00000000
        /*07b0*/ 	.short	0x0101
        /*07b2*/ 	.byte	0xff
	.zero		1


	//   ....[108]....
        /*07b4*/ 	.word	0x00004140
        /*07b8*/ 	.word	0x000000ff
        /*07bc*/ 	.word	0x00000000
        /*07c0*/ 	.short	0x010a
        /*07c2*/ 	.byte	0x06
	.zero		1


	//   ....[109]....
        /*07c4*/ 	.word	0x00004150
        /*07c8*/ 	.word	0x000000ff
        /*07cc*/ 	.word	0x000001a0
        /*07d0*/ 	.short	0x010a
        /*07d2*/ 	.byte	0x0a
	.zero		1


	//   ....[110]....
        /*07d4*/ 	.word	0x00004200
        /*07d8*/ 	.word	0x000000ff
        /*07dc*/ 	.word	0x00000000
        /*07e0*/ 	.short	0x010a
        /*07e2*/ 	.byte	0x09
	.zero		1


	//   ....[111]....
        /*07e4*/ 	.word	0x00004340
        /*07e8*/ 	.word	0x000000ff
        /*07ec*/ 	.word	0x00000000
        /*07f0*/ 	.short	0x010a
        /*07f2*/ 	.byte	0x06
	.zero		1


	//   ....[112]....
        /*07f4*/ 	.word	0x00004590
        /*07f8*/ 	.word	0x000000ff
        /*07fc*/ 	.word	0x00000000
        /*0800*/ 	.short	0x010a
        /*0802*/ 	.byte	0x07
	.zero		1


	//   ....[113]....
        /*0804*/ 	.word	0x00004620
        /*0808*/ 	.word	0x000000ff
        /*080c*/ 	.word	0x00000000
        /*0810*/ 	.short	0x010a
        /*0812*/ 	.byte	0x07
	.zero		1


	//   ....[114]....
        /*0814*/ 	.word	0x000046b0
        /*0818*/ 	.word	0x000000ff
        /*081c*/ 	.word	0x00000000
        /*0820*/ 	.short	0x010a
        /*0822*/ 	.byte	0x07
	.zero		1


	//   ....[115]....
        /*0824*/ 	.word	0x00004750
        /*0828*/ 	.word	0x00000000
        /*082c*/ 	.word	0x00000000
        /*0830*/ 	.short	0x010a
        /*0832*/ 	.byte	0xff
	.zero		1


	//   ....[116]....
        /*0834*/ 	.word	0x00004790
        /*0838*/ 	.word	0x00000000
        /*083c*/ 	.word	0x00000000
        /*0840*/ 	.short	0x010a
        /*0842*/ 	.byte	0xff
	.zero		1


	//   ....[117]....
        /*0844*/ 	.word	0x00004800
        /*0848*/ 	.word	0x000000ff
        /*084c*/ 	.word	0x00000000
        /*0850*/ 	.short	0x0101
        /*0852*/ 	.byte	0x05
	.zero		1


	//   ....[118]....
        /*0854*/ 	.word	0x00004840
        /*0858*/ 	.word	0x000000ff
        /*085c*/ 	.word	0x000001e0
        /*0860*/ 	.short	0x010a
        /*0862*/ 	.byte	0x08
	.zero		1


	//   ....[119]....
        /*0864*/ 	.word	0x00004890
        /*0868*/ 	.word	0x000000ff
        /*086c*/ 	.word	0x00000000
        /*0870*/ 	.short	0x0101
        /*0872*/ 	.byte	0x05
	.zero		1


	//   ....[120]....
        /*0874*/ 	.word	0x00004ca0
        /*0878*/ 	.word	0x00000000
        /*087c*/ 	.word	0x00000160
        /*0880*/ 	.short	0x010a
        /*0882*/ 	.byte	0xff
	.zero		1


	//   ....[121]....
        /*0884*/ 	.word	0x00004d90
        /*0888*/ 	.word	0x00000000
        /*088c*/ 	.word	0x00000000
        /*0890*/ 	.short	0x0101
        /*0892*/ 	.byte	0xff
	.zero		1


	//   ....[122]....
        /*0894*/ 	.word	0x000050b0
        /*0898*/ 	.word	0x000000ff
        /*089c*/ 	.word	0x00000158
        /*08a0*/ 	.short	0x010a
        /*08a2*/ 	.byte	0x06
	.zero		1


	//   ....[123]....
        /*08a4*/ 	.word	0x00005230
        /*08a8*/ 	.word	0x000000ff
        /*08ac*/ 	.word	0x00000148
        /*08b0*/ 	.short	0x010a
        /*08b2*/ 	.byte	0x06
	.zero		1


	//   ....[124]....
        /*08b4*/ 	.word	0x00005560
        /*08b8*/ 	.word	0x000000ff
        /*08bc*/ 	.word	0x00000140
        /*08c0*/ 	.short	0x010b
        /*08c2*/ 	.byte	0x06
	.zero		1


	//   ....[125]....
        /*08c4*/ 	.word	0x00005580
        /*08c8*/ 	.word	0x000000ff
        /*08cc*/ 	.word	0x00000000
        /*08d0*/ 	.short	0x0101
        /*08d2*/ 	.byte	0x25
	.zero		1


	//   ....[126]....
        /*08d4*/ 	.word	0x000055c0
        /*08d8*/ 	.word	0x00000000
        /*08dc*/ 	.word	0x00000148
        /*08e0*/ 	.short	0x010a
        /*08e2*/ 	.byte	0xff
	.zero		1


	//   ....[127]....
        /*08e4*/ 	.word	0x000058f0
        /*08e8*/ 	.word	0x00000000
        /*08ec*/ 	.word	0x00000160
        /*08f0*/ 	.short	0x010a
        /*08f2*/ 	.byte	0xff
	.zero		1


	//   ....[128]....
        /*08f4*/ 	.word	0x00005a00
        /*08f8*/ 	.word	0x00000000
        /*08fc*/ 	.word	0x00000000
        /*0900*/ 	.short	0x0101
        /*0902*/ 	.byte	0xff
	.zero		1


	//   ....[129]....
        /*0904*/ 	.word	0x00006340
        /*0908*/ 	.word	0x000000ff
        /*090c*/ 	.word	0x00000140
        /*0910*/ 	.short	0x010a
        /*0912*/ 	.byte	0x2b
	.zero		1


	//   ....[130]....
        /*0914*/ 	.word	0x000063f0
        /*0918*/ 	.word	0x000000db
        /*091c*/ 	.word	0x00000180
        /*0920*/ 	.short	0x010a
        /*0922*/ 	.byte	0xff
	.zero		1


	//   ....[131]....
        /*0924*/ 	.word	0x00006580
        /*0928*/ 	.word	0x000000ff
        /*092c*/ 	.word	0x00000140
        /*0930*/ 	.short	0x010a
        /*0932*/ 	.byte	0x2b
	.zero		1


	//   ....[132]....
        /*0934*/ 	.word	0x00006680
        /*0938*/ 	.word	0x000000ff
        /*093c*/ 	.word	0x00000000
        /*0940*/ 	.short	0x0101
        /*0942*/ 	.byte	0x04
	.zero		1


	//   ....[133]....
        /*0944*/ 	.word	0x000066e0
        /*0948*/ 	.word	0x000000db
        /*094c*/ 	.word	0x00000180
        /*0950*/ 	.short	0x010a
        /*0952*/ 	.byte	0xff
	.zero		1


	//   ....[134]....
        /*0954*/ 	.word	0x000089e0
        /*0958*/ 	.word	0x00000045
        /*095c*/ 	.word	0x00000000
        /*0960*/ 	.short	0x0101
        /*0962*/ 	.byte	0xff
	.zero		1


	//   ....[135]....
        /*0964*/ 	.word	0x0000df40
        /*0968*/ 	.word	0x00000002
        /*096c*/ 	.word	0x000001d0
        /*0970*/ 	.short	0x010a
        /*0972*/ 	.byte	0xff
	.zero		1


	//   ....[136]....
        /*0974*/ 	.word	0x0000dfa0
        /*0978*/ 	.word	0x00000002
        /*097c*/ 	.word	0x000000a0
        /*0980*/ 	.short	0x010a
        /*0982*/ 	.byte	0xff
	.zero		1


	//   ....[137]....
        /*0984*/ 	.word	0x0000e000
        /*0988*/ 	.word	0x00000002
        /*098c*/ 	.word	0x000000a0
        /*0990*/ 	.short	0x010a
        /*0992*/ 	.byte	0xff
	.zero		1


	//   ....[138]....
        /*0994*/ 	.word	0x0000e050
        /*0998*/ 	.word	0x00000002
        /*099c*/ 	.word	0x00000160
        /*09a0*/ 	.short	0x010a
        /*09a2*/ 	.byte	0xff
	.zero		1


	//   ....[139]....
        /*09a4*/ 	.word	0x0000e0b0
        /*09a8*/ 	.word	0x00000000
        /*09ac*/ 	.word	0x00000000
        /*09b0*/ 	.short	0x010a
        /*09b2*/ 	.byte	0xff
	.zero		1


	//   ....[140]....
        /*09b4*/ 	.word	0x0000e110
        /*09b8*/ 	.word	0x00000000
        /*09bc*/ 	.word	0x00000000
        /*09c0*/ 	.short	0x010a
        /*09c2*/ 	.byte	0xff
	.zero		1


	//   ....[141]....
        /*09c4*/ 	.word	0x0000e170
        /*09c8*/ 	.word	0x00000000
        /*09cc*/ 	.word	0x00000000
        /*09d0*/ 	.short	0x010a
        /*09d2*/ 	.byte	0xff
	.zero		1


	//   ....[142]....
        /*09d4*/ 	.word	0x0000e1d0
        /*09d8*/ 	.word	0x00000000
        /*09dc*/ 	.word	0x00000000
        /*09e0*/ 	.short	0x010a
        /*09e2*/ 	.byte	0xff
	.zero		1


	//   ....[143]....
        /*09e4*/ 	.word	0x0000e230
        /*09e8*/ 	.word	0x00000000
        /*09ec*/ 	.word	0x00000000
        /*09f0*/ 	.short	0x010a
        /*09f2*/ 	.byte	0xff
	.zero		1


	//   ....[144]....
        /*09f4*/ 	.word	0x0000e290
        /*09f8*/ 	.word	0x00000000
        /*09fc*/ 	.word	0x00000000
        /*0a00*/ 	.short	0x010a
        /*0a02*/ 	.byte	0xff
	.zero		1


	//   ....[145]....
        /*0a04*/ 	.word	0x0000e2f0
        /*0a08*/ 	.word	0x00000000
        /*0a0c*/ 	.word	0x00000000
        /*0a10*/ 	.short	0x010a
        /*0a12*/ 	.byte	0xff
	.zero		1


	//   ....[146]....
        /*0a14*/ 	.word	0x0000e350
        /*0a18*/ 	.word	0x00000000
        /*0a1c*/ 	.word	0x00000000
        /*0a20*/ 	.short	0x010a
        /*0a22*/ 	.byte	0xff
	.zero		1


	//   ....[147]....
        /*0a24*/ 	.word	0x0000e3b0
        /*0a28*/ 	.word	0x00000000
        /*0a2c*/ 	.word	0x00000000
        /*0a30*/ 	.short	0x010a
        /*0a32*/ 	.byte	0xff
	.zero		1


	//   ....[148]....
        /*0a34*/ 	.word	0x0000e410
        /*0a38*/ 	.word	0x00000000
        /*0a3c*/ 	.word	0x00000000
        /*0a40*/ 	.short	0x010a
        /*0a42*/ 	.byte	0xff
	.zero		1


	//   ....[149]....
        /*0a44*/ 	.word	0x0000e470
        /*0a48*/ 	.word	0x00000000
        /*0a4c*/ 	.word	0x00000000
        /*0a50*/ 	.short	0x010a
        /*0a52*/ 	.byte	0xff
	.zero		1


	//   ....[150]....
        /*0a54*/ 	.word	0x0000e4d0
        /*0a58*/ 	.word	0x00000000
        /*0a5c*/ 	.word	0x00000000
        /*0a60*/ 	.short	0x010a
        /*0a62*/ 	.byte	0xff
	.zero		1


	//   ....[151]....
        /*0a64*/ 	.word	0x0000e530
        /*0a68*/ 	.word	0x00000000
        /*0a6c*/ 	.word	0x00000000
        /*0a70*/ 	.short	0x010a
        /*0a72*/ 	.byte	0xff
	.zero		1


	//   ....[152]....
        /*0a74*/ 	.word	0x0000e590
        /*0a78*/ 	.word	0x00000000
        /*0a7c*/ 	.word	0x00000000
        /*0a80*/ 	.short	0x010a
        /*0a82*/ 	.byte	0xff
	.zero		1


	//   ....[153]....
        /*0a84*/ 	.word	0x0000e5f0
        /*0a88*/ 	.word	0x00000000
        /*0a8c*/ 	.word	0x00000000
        /*0a90*/ 	.short	0x010a
        /*0a92*/ 	.byte	0xff
	.zero		1


	//   ....[154]....
        /*0a94*/ 	.word	0x0000e650
        /*0a98*/ 	.word	0x00000000
        /*0a9c*/ 	.word	0x00000000
        /*0aa0*/ 	.short	0x010a
        /*0aa2*/ 	.byte	0xff
	.zero		1


	//   ....[155]....
        /*0aa4*/ 	.word	0x0000e6b0
        /*0aa8*/ 	.word	0x00000000
        /*0aac*/ 	.word	0x00000000
        /*0ab0*/ 	.short	0x010a
        /*0ab2*/ 	.byte	0xff
	.zero		1


	//   ....[156]....
        /*0ab4*/ 	.word	0x0000e710
        /*0ab8*/ 	.word	0x00000000
        /*0abc*/ 	.word	0x00000000
        /*0ac0*/ 	.short	0x010a
        /*0ac2*/ 	.byte	0xff
	.zero		1


	//   ....[157]....
        /*0ac4*/ 	.word	0x0000e770
        /*0ac8*/ 	.word	0x00000000
        /*0acc*/ 	.word	0x00000000
        /*0ad0*/ 	.short	0x010a
        /*0ad2*/ 	.byte	0xff
	.zero		1


	//   ....[158]....
        /*0ad4*/ 	.word	0x0000e7c0
        /*0ad8*/ 	.word	0x00000000
        /*0adc*/ 	.word	0x000001c0
        /*0ae0*/ 	.short	0x010a
        /*0ae2*/ 	.byte	0xff
	.zero		1


	//   ....[159]....
        /*0ae4*/ 	.word	0x0000e820
        /*0ae8*/ 	.word	0x00000000
        /*0aec*/ 	.word	0x00000170
        /*0af0*/ 	.short	0x010a
        /*0af2*/ 	.byte	0xff
	.zero		1


	//   ....[160]....
        /*0af4*/ 	.word	0x0000e870
        /*0af8*/ 	.word	0x00000000
        /*0afc*/ 	.word	0x00000160
        /*0b00*/ 	.short	0x010a
        /*0b02*/ 	.byte	0xff
	.zero		1


	//   ....[161]....
        /*0b04*/ 	.word	0x0000e8d0
        /*0b08*/ 	.word	0x00000000
        /*0b0c*/ 	.word	0x00000170
        /*0b10*/ 	.short	0x010a
        /*0b12*/ 	.byte	0xff
	.zero		1


	//   ....[162]....
        /*0b14*/ 	.word	0x0000e930
        /*0b18*/ 	.word	0x00000004
        /*0b1c*/ 	.word	0x00000008
        /*0b20*/ 	.short	0x010a
        /*0b22*/ 	.byte	0xff
	.zero		1


	//   ....[163]....
        /*0b24*/ 	.word	0x0000ea10
        /*0b28*/ 	.word	0x00000002
        /*0b2c*/ 	.word	0x00000008
        /*0b30*/ 	.short	0x010a
        /*0b32*/ 	.byte	0xff
	.zero		1


	//   ....[164]....
        /*0b34*/ 	.word	0x0000ea60
        /*0b38*/ 	.word	0x00000000
        /*0b3c*/ 	.word	0x00000160
        /*0b40*/ 	.short	0x010a
        /*0b42*/ 	.byte	0xff
	.zero		1


	//   ....[165]....
        /*0b44*/ 	.word	0x0000eac0
        /*0b48*/ 	.word	0x00000000
        /*0b4c*/ 	.word	0x000001a0
        /*0b50*/ 	.short	0x010a
        /*0b52*/ 	.byte	0xff
	.zero		1


	//   ....[166]....
        /*0b54*/ 	.word	0x0000eb20
        /*0b58*/ 	.word	0x00000000
        /*0b5c*/ 	.word	0x00000000
        /*0b60*/ 	.short	0x010a
        /*0b62*/ 	.byte	0xff
	.zero		1


	//   ....[167]....
        /*0b64*/ 	.word	0x0000eb80
        /*0b68*/ 	.word	0x00000000
        /*0b6c*/ 	.word	0x00000000
        /*0b70*/ 	.short	0x010a
        /*0b72*/ 	.byte	0xff
	.zero		1


	//   ....[168]....
        /*0b74*/ 	.word	0x0000ebe0
        /*0b78*/ 	.word	0x00000000
        /*0b7c*/ 	.word	0x00000000
        /*0b80*/ 	.short	0x010a
        /*0b82*/ 	.byte	0xff
	.zero		1


	//   ....[169]....
        /*0b84*/ 	.word	0x0000ec40
        /*0b88*/ 	.word	0x00000000
        /*0b8c*/ 	.word	0x00000000
        /*0b90*/ 	.short	0x010a
        /*0b92*/ 	.byte	0xff
	.zero		1


	//   ....[170]....
        /*0b94*/ 	.word	0x0000eca0
        /*0b98*/ 	.word	0x00000000
        /*0b9c*/ 	.word	0x000001e0
        /*0ba0*/ 	.short	0x010a
        /*0ba2*/ 	.byte	0xff
	.zero		1


	//   ....[171]....
        /*0ba4*/ 	.word	0x0000ecf0
        /*0ba8*/ 	.word	0x00000000
        /*0bac*/ 	.word	0x00000160
        /*0bb0*/ 	.short	0x010a
        /*0bb2*/ 	.byte	0xff
	.zero		1


	//   ....[172]....
        /*0bb4*/ 	.word	0x0000ed50
        /*0bb8*/ 	.word	0x00000000
        /*0bbc*/ 	.word	0x00000158
        /*0bc0*/ 	.short	0x010a
        /*0bc2*/ 	.byte	0xff
	.zero		1


	//   ....[173]....
        /*0bc4*/ 	.word	0x0000edb0
        /*0bc8*/ 	.word	0x00000000
        /*0bcc*/ 	.word	0x00000148
        /*0bd0*/ 	.short	0x010a
        /*0bd2*/ 	.byte	0xff
	.zero		1


	//   ....[174]....
        /*0bd4*/ 	.word	0x0000ee00
        /*0bd8*/ 	.word	0x00000000
        /*0bdc*/ 	.word	0x00000160
        /*0be0*/ 	.short	0x010a
        /*0be2*/ 	.byte	0xff
	.zero		1


	//   ....[175]....
        /*0be4*/ 	.word	0x0000ee60
        /*0be8*/ 	.word	0x00000000
        /*0bec*/ 	.word	0x00000140
        /*0bf0*/ 	.short	0x010a
        /*0bf2*/ 	.byte	0xff
	.zero		1


	//   ....[176]....
        /*0bf4*/ 	.word	0x0000eeb0
        /*0bf8*/ 	.word	0x000000db
        /*0bfc*/ 	.word	0x00000180
        /*0c00*/ 	.short	0x010a
        /*0c02*/ 	.byte	0xff
	.zero		1


	//----- nvinfo : EIATTR_NUM_MBARRIERS
	.align		4
.L_49:
        /*0c04*/ 	.byte	0x03, 0x38
        /*0c06*/ 	.short	0x003d


	//----- nvinfo : EIATTR_EXIT_INSTR_OFFSETS
	.align		4
        /*0c08*/ 	.byte	0x04, 0x1c
        /*0c0a*/ 	.short	(.L_51 - .L_50)


	//   ....[0]....
.L_50:
        /*0c0c*/ 	.word	0x000032c0


	//   ....[1]....
        /*0c10*/ 	.word	0x000037c0


	//   ....[2]....
        /*0c14*/ 	.word	0x00003820


	//   ....[3]....
        /*0c18*/ 	.word	0x00004ac0


	//   ....[4]....
        /*0c1c*/ 	.word	0x000055f0


	//   ....[5]....
        /*0c20*/ 	.word	0x00005630


	//   ....[6]....
        /*0c24*/ 	.word	0x0000df30


	//----- nvinfo : EIATTR_MAX_THREADS
	.align		4
.L_51:
        /*0c28*/ 	.byte	0x04, 0x05
        /*0c2a*/ 	.short	(.L_53 - .L_52)
.L_52:
        /*0c2c*/ 	.word	0x00000100
        /*0c30*/ 	.word	0x00000001
        /*0c34*/ 	.word	0x00000001


	//----- nvinfo : EIATTR_CRS_STACK_SIZE
	.align		4
.L_53:
        /*0c38*/ 	.byte	0x04, 0x1e
        /*0c3a*/ 	.short	(.L_55 - .L_54)
.L_54:
        /*0c3c*/ 	.word	0x00000000


	//----- nvinfo : EIATTR_CBANK_PARAM_SIZE
	.align		4
.L_55:
        /*0c40*/ 	.byte	0x03, 0x19
        /*0c42*/ 	.short	0x0800


	//----- nvinfo : EIATTR_PARAM_CBANK
	.align		4
        /*0c44*/ 	.byte	0x04, 0x0a
        /*0c46*/ 	.short	(.L_57 - .L_56)
	.align		4
.L_56:
        /*0c48*/ 	.word	index@(.nv.constant0._ZN7cutlass13device_kernelINS_4gemm6kernel13GemmUniversalIN4cute5tupleIJiiiiEEENS1_10collective13CollectiveMmaINS1_35MainloopSm100TmaUmmaWarpSpecializedILi20ELi2ELi4ENS5_IJNS4_1CILi2EEENSA_ILi1EEESC_EEEEENS5_IJNSA_ILi256EEENSA_ILi64EEESG_EEENS_12float_e4m3_tENS5_IJlSC_lEEESI_SJ_NS4_8TiledMMAINS4_8MMA_AtomIJNS4_10MMA_TraitsINS4_25SM100_MMA_F8F6F4_2x1SM_SSEJSI_SI_fSF_SG_NS4_17integral_constantINS4_4UMMA5MajorELSQ_0EEESR_NSO_INSP_7ScaleInELSS_0EEEST_EEEEEENS4_6LayoutINS5_IJSC_SC_SC_EEENS5_IJNSA_ILi0EEESY_SY_EEEEENS5_IJNS4_10UnderscoreES11_S11_EEEEENS4_18SM100_TMA_2SM_LOADENS4_14ComposedLayoutINS4_7SwizzleILi2ELi4ELi3EEENS4_18smem_ptr_flag_bitsILi8EEENSW_INS5_IJNSA_ILi8EEESG_EEENS5_IJSG_SC_EEEEEEEvNS4_8identityES14_S1E_vS1F_EENS_8epilogue10collective18CollectiveEpilogueINS1H_23Sm100TmaWarpSpecializedILi1ELi1ELi64ELb0ELb0EEEJNS5_IJNSA_ILi128EEESG_SG_EEENS5_IJNSW_IS1M_SC_EENSW_ISG_SC_EEEEESI_SJ_SI_SJ_NS1H_6fusion15FusionCallbacksIS1L_NS1R_13LinCombEltActINS1H_6thread4SiLuESI_fSI_fLNS_15FloatRoundStyleE2EEES1N_S1Q_JEEENS4_5SM1004TMEM4LOAD26SM100_TMEM_LOAD_32dp32b64xENS4_13SM90_TMA_LOADES1E_NS4_39AutoVectorizingCopyWithAssumedAlignmentILi128EEENS4_14SM90_TMA_STOREES1E_S25_S25_EEEvvEEEEvNT_6ParamsE)
        /*0c4c*/ 	.short	0x0380
        /*0c4e*/ 	.short	0x0800


	//----- nvinfo : EIATTR_SW_WAR
	.align		4
.L_57:
        /*0c50*/ 	.byte	0x04, 0x36
        /*0c52*/ 	.short	(.L_59 - .L_58)
.L_58:
        /*0c54*/ 	.word	0x00000008
.L_59:


//--------------------- .nv.callgraph             --------------------------
	.section	.nv.callgraph,"",@"SHT_CUDA_CALLGRAPH"
	.align	4
	.sectionentsize	8
	.align		4
        /*0000*/ 	.word	0x00000000
	.align		4
        /*0004*/ 	.word	0xffffffff
	.align		4
        /*0008*/ 	.word	index@(_ZN7cutlass13device_kernelINS_4gemm6kernel13GemmUniversalIN4cute5tupleIJiiiiEEENS1_10collective13CollectiveMmaINS1_35MainloopSm100TmaUmmaWarpSpecializedILi20ELi2ELi4ENS5_IJNS4_1CILi2EEENSA_ILi1EEESC_EEEEENS5_IJNSA_ILi256EEENSA_ILi64EEESG_EEENS_12float_e4m3_tENS5_IJlSC_lEEESI_SJ_NS4_8TiledMMAINS4_8MMA_AtomIJNS4_10MMA_TraitsINS4_25SM100_MMA_F8F6F4_2x1SM_SSEJSI_SI_fSF_SG_NS4_17integral_constantINS4_4UMMA5MajorELSQ_0EEESR_NSO_INSP_7ScaleInELSS_0EEEST_EEEEEENS4_6LayoutINS5_IJSC_SC_SC_EEENS5_IJNSA_ILi0EEESY_SY_EEEEENS5_IJNS4_10UnderscoreES11_S11_EEEEENS4_18SM100_TMA_2SM_LOADENS4_14ComposedLayoutINS4_7SwizzleILi2ELi4ELi3EEENS4_18smem_ptr_flag_bitsILi8EEENSW_INS5_IJNSA_ILi8EEESG_EEENS5_IJSG_SC_EEEEEEEvNS4_8identityES14_S1E_vS1F_EENS_8epilogue10collective18CollectiveEpilogueINS1H_23Sm100TmaWarpSpecializedILi1ELi1ELi64ELb0ELb0EEEJNS5_IJNSA_ILi128EEESG_SG_EEENS5_IJNSW_IS1M_SC_EENSW_ISG_SC_EEEEESI_SJ_SI_SJ_NS1H_6fusion15FusionCallbacksIS1L_NS1R_13LinCombEltActINS1H_6thread4SiLuESI_fSI_fLNS_15FloatRoundStyleE2EEES1N_S1Q_JEEENS4_5SM1004TMEM4LOAD26SM100_TMEM_LOAD_32dp32b64xENS4_13SM90_TMA_LOADES1E_NS4_39AutoVectorizingCopyWithAssumedAlignmentILi128EEENS4_14SM90_TMA_STOREES1E_S25_S25_EEEvvEEEEvNT_6ParamsE)
	.align		4
        /*000c*/ 	.word	index@(__assertfail)
	.align		4
        /*0010*/ 	.word	0x00000000
	.align		4
        /*0014*/ 	.word	0xfffffffe
	.align		4
        /*0018*/ 	.word	0x00000000
	.align		4
        /*001c*/ 	.word	0xfffffffd
	.align		4
        /*0020*/ 	.word	0x00000000
	.align		4
        /*0024*/ 	.word	0xfffffffc


//--------------------- .nv.constant4             --------------------------
	.section	.nv.constant4,"a",@progbits
	.align	8
	.align		8
.nv.constant4:
        /*0000*/ 	.dword	__assertfail
	.align		8
        /*0008*/ 	.dword	__unnamed_1
	.align		8
        /*0010*/ 	.dword	__unnamed_2
	.align		8
        /*0018*/ 	.dword	_ZN39_INTERNAL_30c2f3c6_4_k_cu_b6c3509c_29574cuda3std3__45__cpo5beginE
	.align		8
        /*0020*/ 	.dword	_ZN39_INTERNAL_30c2f3c6_4_k_cu_b6c3509c_29574cuda3std3__45__cpo3endE
	.align		8
        /*0028*/ 	.dword	_ZN39_INTERNAL_30c2f3c6_4_k_cu_b6c3509c_29574cuda3std3__45__cpo6cbeginE
	.align		8
        /*0030*/ 	.dword	_ZN39_INTERNAL_30c2f3c6_4_k_cu_b6c3509c_29574cuda3std3__45__cpo4cendE
	.align		8
        /*0038*/ 	.dword	_ZN39_INTERNAL_30c2f3c6_4_k_cu_b6c3509c_29574cuda3std3__441_GLOBAL__N__30c2f3c6_4_k_cu_b6c3509c_29576ignoreE
	.align		8
        /*0040*/ 	.dword	_ZN39_INTERNAL_30c2f3c6_4_k_cu_b6c3509c_29574cuda3std3__419piecewise_constructE
	.align		8
        /*0048*/ 	.dword	_ZN39_INTERNAL_30c2f3c6_4_k_cu_b6c3509c_29574cuda3std3__48in_placeE
	.align		8
        /*0050*/ 	.dword	_ZN39_INTERNAL_30c2f3c6_4_k_cu_b6c3509c_29574cuda3std6ranges3__45__cpo4swapE
	.align		8
        /*0058*/ 	.dword	_ZN39_INTERNAL_30c2f3c6_4_k_cu_b6c3509c_29574cuda3std6ranges3__45__cpo9iter_moveE
	.align		8
        /*0060*/ 	.dword	_ZN39_INTERNAL_30c2f3c6_4_k_cu_b6c3509c_29574cute7productE
	.align		8
        /*0068*/ 	.dword	_ZN39_INTERNAL_30c2f3c6_4_k_cu_b6c3509c_29574cute1_E
	.align		8
        /*0070*/ 	.dword	$str$25
	.align		8
        /*0078*/ 	.dword	$str$26
	.align		8
        /*0080*/ 	.dword	$str$27
	.align		8
        /*0088*/ 	.dword	$str$28


//--------------------- .text._ZN7cutlass13device_kernelINS_4gemm6kernel13GemmUniversalIN4cute5tupleIJiiiiEEENS1_10collective13CollectiveMmaINS1_35MainloopSm100TmaUmmaWarpSpecializedILi20ELi2ELi4ENS5_IJNS4_1CILi2EEENSA_ILi1EEESC_EEEEENS5_IJNSA_ILi256EEENSA_ILi64EEESG_EEENS_12float_e4m3_tENS5_IJlSC_lEEESI_SJ_NS4_8TiledMMAINS4_8MMA_AtomIJNS4_10MMA_TraitsINS4_25SM100_MMA_F8F6F4_2x1SM_SSEJSI_SI_fSF_SG_NS4_17integral_constantINS4_4UMMA5MajorELSQ_0EEESR_NSO_INSP_7ScaleInELSS_0EEEST_EEEEEENS4_6LayoutINS5_IJSC_SC_SC_EEENS5_IJNSA_ILi0EEESY_SY_EEEEENS5_IJNS4_10UnderscoreES11_S11_EEEEENS4_18SM100_TMA_2SM_LOADENS4_14ComposedLayoutINS4_7SwizzleILi2ELi4ELi3EEENS4_18smem_ptr_flag_bitsILi8EEENSW_INS5_IJNSA_ILi8EEESG_EEENS5_IJSG_SC_EEEEEEEvNS4_8identityES14_S1E_vS1F_EENS_8epilogue10collective18CollectiveEpilogueINS1H_23Sm100TmaWarpSpecializedILi1ELi1ELi64ELb0ELb0EEEJNS5_IJNSA_ILi128EEESG_SG_EEENS5_IJNSW_IS1M_SC_EENSW_ISG_SC_EEEEESI_SJ_SI_SJ_NS1H_6fusion15FusionCallbacksIS1L_NS1R_13LinCombEltActINS1H_6thread4SiLuESI_fSI_fLNS_15FloatRoundStyleE2EEES1N_S1Q_JEEENS4_5SM1004TMEM4LOAD26SM100_TMEM_LOAD_32dp32b64xENS4_13SM90_TMA_LOADES1E_NS4_39AutoVectorizingCopyWithAssumedAlignmentILi128EEENS4_14SM90_TMA_STOREES1E_S25_S25_EEEvvEEEEvNT_6ParamsE --------------------------
	.section	.text._ZN7cutlass13device_kernelINS_4gemm6kernel13GemmUniversalIN4cute5tupleIJiiiiEEENS1_10collective13CollectiveMmaINS1_35MainloopSm100TmaUmmaWarpSpecializedILi20ELi2ELi4ENS5_IJNS4_1CILi2EEENSA_ILi1EEESC_EEEEENS5_IJNSA_ILi256EEENSA_ILi64EEESG_EEENS_12float_e4m3_tENS5_IJlSC_lEEESI_SJ_NS4_8TiledMMAINS4_8MMA_AtomIJNS4_10MMA_TraitsINS4_25SM100_MMA_F8F6F4_2x1SM_SSEJSI_SI_fSF_SG_NS4_17integral_constantINS4_4UMMA5MajorELSQ_0EEESR_NSO_INSP_7ScaleInELSS_0EEEST_EEEEEENS4_6LayoutINS5_IJSC_SC_SC_EEENS5_IJNSA_ILi0EEESY_SY_EEEEENS5_IJNS4_10UnderscoreES11_S11_EEEEENS4_18SM100_TMA_2SM_LOADENS4_14ComposedLayoutINS4_7SwizzleILi2ELi4ELi3EEENS4_18smem_ptr_flag_bitsILi8EEENSW_INS5_IJNSA_ILi8EEESG_EEENS5_IJSG_SC_EEEEEEEvNS4_8identityES14_S1E_vS1F_EENS_8epilogue10collective18CollectiveEpilogueINS1H_23Sm100TmaWarpSpecializedILi1ELi1ELi64ELb0ELb0EEEJNS5_IJNSA_ILi128EEESG_SG_EEENS5_IJNSW_IS1M_SC_EENSW_ISG_SC_EEEEESI_SJ_SI_SJ_NS1H_6fusion15FusionCallbacksIS1L_NS1R_13LinCombEltActINS1H_6thread4SiLuESI_fSI_fLNS_15FloatRoundStyleE2EEES1N_S1Q_JEEENS4_5SM1004TMEM4LOAD26SM100_TMEM_LOAD_32dp32b64xENS4_13SM90_TMA_LOADES1E_NS4_39AutoVectorizingCopyWithAssumedAlignmentILi128EEENS4_14SM90_TMA_STOREES1E_S25_S25_EEEvvEEEEvNT_6ParamsE,"ax",@progbits
	.align	128
.text._ZN7cutlass13device_kernelINS_4gemm6kernel13GemmUniversalIN4cute5tupleIJiiiiEEENS1_10collective13CollectiveMmaINS1_35MainloopSm100TmaUmmaWarpSpecializedILi20ELi2ELi4ENS5_IJNS4_1CILi2EEENSA_ILi1EEESC_EEEEENS5_IJNSA_ILi256EEENSA_ILi64EEESG_EEENS_12float_e4m3_tENS5_IJlSC_lEEESI_SJ_NS4_8TiledMMAINS4_8MMA_AtomIJNS4_10MMA_TraitsINS4_25SM100_MMA_F8F6F4_2x1SM_SSEJSI_SI_fSF_SG_NS4_17integral_constantINS4_4UMMA5MajorELSQ_0EEESR_NSO_INSP_7ScaleInELSS_0EEEST_EEEEEENS4_6LayoutINS5_IJSC_SC_SC_EEENS5_IJNSA_ILi0EEESY_SY_EEEEENS5_IJNS4_10UnderscoreES11_S11_EEEEENS4_18SM100_TMA_2SM_LOADENS4_14ComposedLayoutINS4_7SwizzleILi2ELi4ELi3EEENS4_18smem_ptr_flag_bitsILi8EEENSW_INS5_IJNSA_ILi8EEESG_EEENS5_IJSG_SC_EEEEEEEvNS4_8identityES14_S1E_vS1F_EENS_8epilogue10collective18CollectiveEpilogueINS1H_23Sm100TmaWarpSpecializedILi1ELi1ELi64ELb0ELb0EEEJNS5_IJNSA_ILi128EEESG_SG_EEENS5_IJNSW_IS1M_SC_EENSW_ISG_SC_EEEEESI_SJ_SI_SJ_NS1H_6fusion15FusionCallbacksIS1L_NS1R_13LinCombEltActINS1H_6thread4SiLuESI_fSI_fLNS_15FloatRoundStyleE2EEES1N_S1Q_JEEENS4_5SM1004TMEM4LOAD26SM100_TMEM_LOAD_32dp32b64xENS4_13SM90_TMA_LOADES1E_NS4_39AutoVectorizingCopyWithAssumedAlignmentILi128EEENS4_14SM90_TMA_STOREES1E_S25_S25_EEEvvEEEEvNT_6ParamsE:
        .type           _ZN7cutlass13device_kernelINS_4gemm6kernel13GemmUniversalIN4cute5tupleIJiiiiEEENS1_10collective13CollectiveMmaINS1_35MainloopSm100TmaUmmaWarpSpecializedILi20ELi2ELi4ENS5_IJNS4_1CILi2EEENSA_ILi1EEESC_EEEEENS5_IJNSA_ILi256EEENSA_ILi64EEESG_EEENS_12float_e4m3_tENS5_IJlSC_lEEESI_SJ_NS4_8TiledMMAINS4_8MMA_AtomIJNS4_10MMA_TraitsINS4_25SM100_MMA_F8F6F4_2x1SM_SSEJSI_SI_fSF_SG_NS4_17integral_constantINS4_4UMMA5MajorELSQ_0EEESR_NSO_INSP_7ScaleInELSS_0EEEST_EEEEEENS4_6LayoutINS5_IJSC_SC_SC_EEENS5_IJNSA_ILi0EEESY_SY_EEEEENS5_IJNS4_10UnderscoreES11_S11_EEEEENS4_18SM100_TMA_2SM_LOADENS4_14ComposedLayoutINS4_7SwizzleILi2ELi4ELi3EEENS4_18smem_ptr_flag_bitsILi8EEENSW_INS5_IJNSA_ILi8EEESG_EEENS5_IJSG_SC_EEEEEEEvNS4_8identityES14_S1E_vS1F_EENS_8epilogue10collective18CollectiveEpilogueINS1H_23Sm100TmaWarpSpecializedILi1ELi1ELi64ELb0ELb0EEEJNS5_IJNSA_ILi128EEESG_SG_EEENS5_IJNSW_IS1M_SC_EENSW_ISG_SC_EEEEESI_SJ_SI_SJ_NS1H_6fusion15FusionCallbacksIS1L_NS1R_13LinCombEltActINS1H_6thread4SiLuESI_fSI_fLNS_15FloatRoundStyleE2EEES1N_S1Q_JEEENS4_5SM1004TMEM4LOAD26SM100_TMEM_LOAD_32dp32b64xENS4_13SM90_TMA_LOADES1E_NS4_39AutoVectorizingCopyWithAssumedAlignmentILi128EEENS4_14SM90_TMA_STOREES1E_S25_S25_EEEvvEEEEvNT_6ParamsE,@function
        .size           _ZN7cutlass13device_kernelINS_4gemm6kernel13GemmUniversalIN4cute5tupleIJiiiiEEENS1_10collective13CollectiveMmaINS1_35MainloopSm100TmaUmmaWarpSpecializedILi20ELi2ELi4ENS5_IJNS4_1CILi2EEENSA_ILi1EEESC_EEEEENS5_IJNSA_ILi256EEENSA_ILi64EEESG_EEENS_12float_e4m3_tENS5_IJlSC_lEEESI_SJ_NS4_8TiledMMAINS4_8MMA_AtomIJNS4_10MMA_TraitsINS4_25SM100_MMA_F8F6F4_2x1SM_SSEJSI_SI_fSF_SG_NS4_17integral_constantINS4_4UMMA5MajorELSQ_0EEESR_NSO_INSP_7ScaleInELSS_0EEEST_EEEEEENS4_6LayoutINS5_IJSC_SC_SC_EEENS5_IJNSA_ILi0EEESY_SY_EEEEENS5_IJNS4_10UnderscoreES11_S11_EEEEENS4_18SM100_TMA_2SM_LOADENS4_14ComposedLayoutINS4_7SwizzleILi2ELi4ELi3EEENS4_18smem_ptr_flag_bitsILi8EEENSW_INS5_IJNSA_ILi8EEESG_EEENS5_IJSG_SC_EEEEEEEvNS4_8identityES14_S1E_vS1F_EENS_8epilogue10collective18CollectiveEpilogueINS1H_23Sm100TmaWarpSpecializedILi1ELi1ELi64ELb0ELb0EEEJNS5_IJNSA_ILi128EEESG_SG_EEENS5_IJNSW_IS1M_SC_EENSW_ISG_SC_EEEEESI_SJ_SI_SJ_NS1H_6fusion15FusionCallbacksIS1L_NS1R_13LinCombEltActINS1H_6thread4SiLuESI_fSI_fLNS_15FloatRoundStyleE2EEES1N_S1Q_JEEENS4_5SM1004TMEM4LOAD26SM100_TMEM_LOAD_32dp32b64xENS4_13SM90_TMA_LOADES1E_NS4_39AutoVectorizingCopyWithAssumedAlignmentILi128EEENS4_14SM90_TMA_STOREES1E_S25_S25_EEEvvEEEEvNT_6ParamsE,(.L_x_395 - _ZN7cutlass13device_kernelINS_4gemm6kernel13GemmUniversalIN4cute5tupleIJiiiiEEENS1_10collective13CollectiveMmaINS1_35MainloopSm100TmaUmmaWarpSpecializedILi20ELi2ELi4ENS5_IJNS4_1CILi2EEENSA_ILi1EEESC_EEEEENS5_IJNSA_ILi256EEENSA_ILi64EEESG_EEENS_12float_e4m3_tENS5_IJlSC_lEEESI_SJ_NS4_8TiledMMAINS4_8MMA_AtomIJNS4_10MMA_TraitsINS4_25SM100_MMA_F8F6F4_2x1SM_SSEJSI_SI_fSF_SG_NS4_17integral_constantINS4_4UMMA5MajorELSQ_0EEESR_NSO_INSP_7ScaleInELSS_0EEEST_EEEEEENS4_6LayoutINS5_IJSC_SC_SC_EEENS5_IJNSA_ILi0EEESY_SY_EEEEENS5_IJNS4_10UnderscoreES11_S11_EEEEENS4_18SM100_TMA_2SM_LOADENS4_14ComposedLayoutINS4_7SwizzleILi2ELi4ELi3EEENS4_18smem_ptr_flag_bitsILi8EEENSW_INS5_IJNSA_ILi8EEESG_EEENS5_IJSG_SC_EEEEEEEvNS4_8identityES14_S1E_vS1F_EENS_8epilogue10collective18CollectiveEpilogueINS1H_23Sm100TmaWarpSpecializedILi1ELi1ELi64ELb0ELb0EEEJNS5_IJNSA_ILi128EEESG_SG_EEENS5_IJNSW_IS1M_SC_EENSW_ISG_SC_EEEEESI_SJ_SI_SJ_NS1H_6fusion15FusionCallbacksIS1L_NS1R_13LinCombEltActINS1H_6thread4SiLuESI_fSI_fLNS_15FloatRoundStyleE2EEES1N_S1Q_JEEENS4_5SM1004TMEM4LOAD26SM100_TMEM_LOAD_32dp32b64xENS4_13SM90_TMA_LOADES1E_NS4_39AutoVectorizingCopyWithAssumedAlignmentILi128EEENS4_14SM90_TMA_STOREES1E_S25_S25_EEEvvEEEEvNT_6ParamsE)
        .other          _ZN7cutlass13device_kernelINS_4gemm6kernel13GemmUniversalIN4cute5tupleIJiiiiEEENS1_10collective13CollectiveMmaINS1_35MainloopSm100TmaUmmaWarpSpecializedILi20ELi2ELi4ENS5_IJNS4_1CILi2EEENSA_ILi1EEESC_EEEEENS5_IJNSA_ILi256EEENSA_ILi64EEESG_EEENS_12float_e4m3_tENS5_IJlSC_lEEESI_SJ_NS4_8TiledMMAINS4_8MMA_AtomIJNS4_10MMA_TraitsINS4_25SM100_MMA_F8F6F4_2x1SM_SSEJSI_SI_fSF_SG_NS4_17integral_constantINS4_4UMMA5MajorELSQ_0EEESR_NSO_INSP_7ScaleInELSS_0EEEST_EEEEEENS4_6LayoutINS5_IJSC_SC_SC_EEENS5_IJNSA_ILi0EEESY_SY_EEEEENS5_IJNS4_10UnderscoreES11_S11_EEEEENS4_18SM100_TMA_2SM_LOADENS4_14ComposedLayoutINS4_7SwizzleILi2ELi4ELi3EEENS4_18smem_ptr_flag_bitsILi8EEENSW_INS5_IJNSA_ILi8EEESG_EEENS5_IJSG_SC_EEEEEEEvNS4_8identityES14_S1E_vS1F_EENS_8epilogue10collective18CollectiveEpilogueINS1H_23Sm100TmaWarpSpecializedILi1ELi1ELi64ELb0ELb0EEEJNS5_IJNSA_ILi128EEESG_SG_EEENS5_IJNSW_IS1M_SC_EENSW_ISG_SC_EEEEESI_SJ_SI_SJ_NS1H_6fusion15FusionCallbacksIS1L_NS1R_13LinCombEltActINS1H_6thread4SiLuESI_fSI_fLNS_15FloatRoundStyleE2EEES1N_S1Q_JEEENS4_5SM1004TMEM4LOAD26SM100_TMEM_LOAD_32dp32b64xENS4_13SM90_TMA_LOADES1E_NS4_39AutoVectorizingCopyWithAssumedAlignmentILi128EEENS4_14SM90_TMA_STOREES1E_S25_S25_EEEvvEEEEvNT_6ParamsE,@"STO_CUDA_ENTRY STV_DEFAULT"
_ZN7cutlass13device_kernelINS_4gemm6kernel13GemmUniversalIN4cute5tupleIJiiiiEEENS1_10collective13CollectiveMmaINS1_35MainloopSm100TmaUmmaWarpSpecializedILi20ELi2ELi4ENS5_IJNS4_1CILi2EEENSA_ILi1EEESC_EEEEENS5_IJNSA_ILi256EEENSA_ILi64EEESG_EEENS_12float_e4m3_tENS5_IJlSC_lEEESI_SJ_NS4_8TiledMMAINS4_8MMA_AtomIJNS4_10MMA_TraitsINS4_25SM100_MMA_F8F6F4_2x1SM_SSEJSI_SI_fSF_SG_NS4_17integral_constantINS4_4UMMA5MajorELSQ_0EEESR_NSO_INSP_7ScaleInELSS_0EEEST_EEEEEENS4_6LayoutINS5_IJSC_SC_SC_EEENS5_IJNSA_ILi0EEESY_SY_EEEEENS5_IJNS4_10UnderscoreES11_S11_EEEEENS4_18SM100_TMA_2SM_LOADENS4_14ComposedLayoutINS4_7SwizzleILi2ELi4ELi3EEENS4_18smem_ptr_flag_bitsILi8EEENSW_INS5_IJNSA_ILi8EEESG_EEENS5_IJSG_SC_EEEEEEEvNS4_8identityES14_S1E_vS1F_EENS_8epilogue10collective18CollectiveEpilogueINS1H_23Sm100TmaWarpSpecializedILi1ELi1ELi64ELb0ELb0EEEJNS5_IJNSA_ILi128EEESG_SG_EEENS5_IJNSW_IS1M_SC_EENSW_ISG_SC_EEEEESI_SJ_SI_SJ_NS1H_6fusion15FusionCallbacksIS1L_NS1R_13LinCombEltActINS1H_6thread4SiLuESI_fSI_fLNS_15FloatRoundStyleE2EEES1N_S1Q_JEEENS4_5SM1004TMEM4LOAD26SM100_TMEM_LOAD_32dp32b64xENS4_13SM90_TMA_LOADES1E_NS4_39AutoVectorizingCopyWithAssumedAlignmentILi128EEENS4_14SM90_TMA_STOREES1E_S25_S25_EEEvvEEEEvNT_6ParamsE:
[----:B------:R-:W1:Y:S01]  /*0000*/  LDC R1, c[0x0][0x37c] ;  /* 0x0000df00ff017b82 */ /* 0x000e620000000800 */
[----:B------:R-:W2:Y:S01]  /*0010*/  S2R R238, SR_TID.X ;  /* 0x0000000000ee7919 */ /* 0x000ea20000002100 */
[----:B------:R-:W3:Y:S06]  /*0020*/  LDCU.64 UR8, c[0x0][0x890] ;  /* 0x00011200ff0877ac */ /* 0x000eec0008000a00 */
[----:B------:R-:W4:Y:S01]  /*0030*/  S2UR UR37, SR_CgaCtaId ;  /* 0x00000000002579c3 */ /* 0x000f220000008800 */
[----:B------:R-:W-:Y:S02]  /*0040*/  PRMT R236, RZ, 0x7610, R236 ;  /* 0x00007610ffec7816 */ /* 0x000fe400000000ec */
[----:B------:R-:W-:Y:S01]  /*0050*/  ELECT P0, URZ, PT ;  /* 0x0000000000ff782f */ /* 0x000fe20003800000 */
[----:B------:R-:W1:Y:S01]  /*0060*/  LDCU.64 UR40, c[0x0][0x358] ;  /* 0x00006b00ff2877ac */ /* 0x000e620008000a00 */
[----:B---3--:R-:W-:-:S04]  /*0070*/  UISETP.NE.U32.AND UP2, UPT, UR8, URZ, UPT ;  /* 0x000000ff0800728c */ /* 0x008fc8000bf45070 */
[----:B------:R-:W-:Y:S02]  /*0080*/  UISETP.NE.AND.EX UP2, UPT, UR9, URZ, UPT, UP2 ;  /* 0x000000ff0900728c */ /* 0x000fe4000bf45320 */
[----:B----4-:R-:W-:Y:S02]  /*0090*/  ULOP3.LUT UR5, UR37, 0x1, URZ, 0xc0, !UPT ;  /* 0x0000000125057892 */ /* 0x010fe4000f8ec0ff */
[----:B------:R-:W-:Y:S01]  /*00a0*/  ULOP3.LUT UR4, UR37, 0x1, URZ, 0x3c, !UPT ;  /* 0x0000000125047892 */ /* 0x000fe2000f8e3cff */
[----:B--2---:R-:W-:-:S05]  /*00b0*/  SHF.R.U32.HI R240, RZ, 0x5, R238 ;  /* 0x00000005fff07819 */ /* 0x004fca00000116ee */
[----:B------:R-:W2:Y:S02]  /*00c0*/  SHFL.IDX PT, R0, R240, RZ, 0x1f ;  /* 0x00001ffff0007589 */ /* 0x000ea400000e0000 */
[----:B--2---:R-:W-:Y:S01]  /*00d0*/  R2UR UR10, R0 ;  /* 0x00000000000a72ca */ /* 0x004fe200000e0000 */
[----:B-1----:R-:W-:Y:S05]  /*00e0*/  BRA.U UP2, `(.L_x_0) ;  /* 0x00000001022c7547 */ /* 0x002fea000b800000 */
[----:B------:R-:W1:Y:S02]  /*00f0*/  LDCU.64 UR6, c[0x0][0x888] ;  /* 0x00011100ff0677ac */ /* 0x000e640008000a00 */
[----:B-1----:R-:W-:-:S04]  /*0100*/  UISETP.NE.U32.AND UP0, UPT, UR6, URZ, UPT ;  /* 0x000000ff0600728c */ /* 0x002fc8000bf05070 */
[----:B------:R-:W-:-:S09]  /*0110*/  UISETP.NE.AND.EX UP0, UPT, UR7, URZ, UPT, UP0 ;  /* 0x000000ff0700728c */ /* 0x000fd2000bf05300 */
[----:B------:R-:W-:Y:S05]  /*0120*/  BRA.U !UP0, `(.L_x_1) ;  /* 0x0000000108107547 */ /* 0x000fea000b800000 */
[----:B------:R-:W1:Y:S02]  /*0130*/  LDC.64 R182, c[0x0][0x888] ;  /* 0x00022200ffb67b82 */ /* 0x000e640000000a00 */
[----:B-1----:R1:W5:Y:S01]  /*0140*/  LDG.E R182, desc[UR40][R182.64] ;  /* 0x00000028b6b67981 */ /* 0x002362000c1e1900 */
[----:B------:R-:W-:Y:S01]  /*0150*/  HFMA2 R236, -RZ, RZ, 0, 5.9604644775390625e-08 ;  /* 0x00000001ffec7431 */ /* 0x000fe200000001ff */
[----:B------:R-:W-:Y:S05]  /*0160*/  BRA `(.L_x_0) ;  /* 0x00000000000c7947 */ /* 0x000fea0003800000 */
.L_x_1:
[----:B------:R-:W1:Y:S01]  /*0170*/  LDCU UR6, c[0x0][0x880] ;  /* 0x00011000ff0677ac */ /* 0x000e620008000800 */
[----:B------:R-:W-:Y:S01]  /*0180*/  HFMA2 R236, -RZ, RZ, 0, 5.9604644775390625e-08 ;  /* 0x00000001ffec7431 */ /* 0x000fe200000001ff */
[----:B-1----:R-:W-:-:S07]  /*0190*/  MOV R182, UR6 ;  /* 0x0000000600b67c02 */ /* 0x002fce0008000f00 */
.L_x_0:
[----:B------:R-:W2:Y:S02]  /*01a0*/  LDCU.64 UR6, c[0x0][0x8b0] ;  /* 0x00011600ff0677ac */ /* 0x000ea40008000a00 */
[----:B--2---:R-:W-:-:S04]  /*01b0*/  UISETP.NE.U32.AND UP0, UPT, UR6, URZ, UPT ;  /* 0x000000ff0600728c */ /* 0x004fc8000bf05070 */
[----:B------:R-:W-:-:S09]  /*01c0*/  UISETP.NE.AND.EX UP0, UPT, UR7, URZ, UPT, UP0 ;  /* 0x000000ff0700728c */ /* 0x000fd2000bf05300 */
[----:B------:R-:W-:Y:S05]  /*01d0*/  BRA.U UP0, `(.L_x_2) ;  /* 0x0000000100247547 */ /* 0x000fea000b800000 */
[----:B------:R-:W2:Y:S02]  /*01e0*/  LDCU.64 UR6, c[0x0][0x8a8] ;  /* 0x00011500ff0677ac */ /* 0x000ea40008000a00 */
[----:B--2---:R-:W-:-:S04]  /*01f0*/  UISETP.NE.U32.AND UP0, UPT, UR6, URZ, UPT ;  /* 0x000000ff0600728c */ /* 0x004fc8000bf05070 */
[----:B------:R-:W-:-:S09]  /*0200*/  UISETP.NE.AND.EX UP0, UPT, UR7, URZ, UPT, UP0 ;  /* 0x000000ff0700728c */ /* 0x000fd2000bf05300 */
[----:B------:R-:W-:Y:S05]  /*0210*/  BRA.U !UP0, `(.L_x_3) ;  /* 0x00000001080c7547 */ /* 0x000fea000b800000 */
[----:B------:R-:W2:Y:S02]  /*0220*/  LDC.64 R2, c[0x0][0x8a8] ;  /* 0x00022a00ff027b82 */ /* 0x000ea40000000a00 */
[----:B--2---:R2:W5:Y:S01]  /*0230*/  LDG.E R139, desc[UR40][R2.64] ;  /* 0x00000028028b7981 */ /* 0x004562000c1e1900 */
[----:B------:R-:W-:Y:S05]  /*0240*/  BRA `(.L_x_2) ;  /* 0x0000000000087947 */ /* 0x000fea0003800000 */
.L_x_3:
[----:B------:R-:W2:Y:S02]  /*0250*/  LDCU UR6, c[0x0][0x8a0] ;  /* 0x00011400ff0677ac */ /* 0x000ea40008000800 */
[----:B--2---:R-:W-:Y:S02]  /*0260*/  MOV R139, UR6 ;  /* 0x00000006008b7c02 */ /* 0x004fe40008000f00 */
.L_x_2:
[----:B------:R-:W-:Y:S01]  /*0270*/  IMAD.U32 R0, RZ, RZ, UR10 ;  /* 0x0000000aff007e24 */ /* 0x000fe2000f8e00ff */
[----:B------:R-:W-:Y:S04]  /*0280*/  BSSY.RECONVERGENT B0, `(.L_x_4) ;  /* 0x000000c000007945 */ /* 0x000fe80003800200 */
[C---:B------:R-:W-:Y:S02]  /*0290*/  ISETP.NE.OR P2, PT, R0.reuse, 0x1, !P0 ;  /* 0x000000010000780c */ /* 0x040fe40004745670 */
[----:B------:R-:W-:-:S11]  /*02a0*/  ISETP.NE.OR P1, PT, R0, 0x3, !P0 ;  /* 0x000000030000780c */ /* 0x000fd60004725670 */
[----:B------:R-:W-:Y:S05]  /*02b0*/  @P2 BRA `(.L_x_5) ;  /* 0x0000000000202947 */ /* 0x000fea0003800000 */
[----:B------:R-:W3:Y:S02]  /*02c0*/  LDCU.64 UR6, c[0x0][0x348] ;  /* 0x00006900ff0677ac */ /* 0x000ee40008000a00 */
[----:B---3--:R-:W-:Y:S02]  /*02d0*/  UIADD3 UR12, UP1, UPT, UR6, 0x80, URZ ;  /* 0x00000080060c7890 */ /* 0x008fe4000ff3e0ff */
[----:B------:R-:W-:Y:S02]  /*02e0*/  UIADD3 UR6, UP0, UPT, UR6, 0x180, URZ ;  /* 0x0000018006067890 */ /* 0x000fe4000ff1e0ff */
[----:B------:R-:W-:Y:S02]  /*02f0*/  UIADD3.X UR13, UPT, UPT, URZ, UR7, URZ, UP1, !UPT ;  /* 0x00000007ff0d7290 */ /* 0x000fe40008ffe4ff */
[----:B------:R-:W-:-:S07]  /*0300*/  UIADD3.X UR7, UPT, UPT, URZ, UR7, URZ, UP0, !UPT ;  /* 0x00000007ff077290 */ /* 0x000fce00087fe4ff */
[----:B------:R3:W-:Y:S02]  /*0310*/  UTMACCTL.PF [UR12] ;  /* 0x000000000c0079b9 */ /* 0x0007e40008040000 */
[----:B------:R3:W-:Y:S02]  /*0320*/  UTMACCTL.PF [UR6] ;  /* 0x00000000060079b9 */ /* 0x0007e40008040000 */
[----:B---3--:R-:W-:Y:S01]  /*0330*/  NOP ;  /* 0x0000000000007918 */ /* 0x008fe20000000000 */
.L_x_5:
[----:B------:R-:W-:Y:S05]  /*0340*/  BSYNC.RECONVERGENT B0 ;  /* 0x0000000000007941 */ /* 0x000fea0003800200 */
.L_x_4:
[----:B------:R-:W-:Y:S04]  /*0350*/  BSSY.RECONVERGENT B0, `(.L_x_6) ;  /* 0x000000a000007945 */ /* 0x000fe80003800200 */
        /* <DEDUP_REMOVED lines=9> */
.L_x_7:
[----:B------:R-:W-:Y:S05]  /*03f0*/  BSYNC.RECONVERGENT B0 ;  /* 0x0000000000007941 */ /* 0x000fea0003800200 */
.L_x_6:
[----:B------:R-:W3:Y:S01]  /*0400*/  LDCU.64 UR6, c[0x0][0x888] ;  /* 0x00011100ff0677ac */ /* 0x000ee20008000a00 */
[----:B------:R-:W-:Y:S02]  /*0410*/  UISETP.EQ.U32.AND UP1, UPT, UR8, URZ, UPT ;  /* 0x000000ff0800728c */ /* 0x000fe4000bf22070 */
[----:B------:R-:W-:Y:S02]  /*0420*/  UPLOP3.LUT UP5, UPT, UPT, UPT, UPT, 0x40, 0x4 ;  /* 0x000000000004789c */ /* 0x000fe40003fae870 */
[----:B---3--:R-:W-:-:S04]  /*0430*/  UISETP.NE.U32.AND UP0, UPT, UR6, URZ, UPT ;  /* 0x000000ff0600728c */ /* 0x008fc8000bf05070 */
[----:B------:R-:W-:-:S04]  /*0440*/  UISETP.NE.AND.EX UP0, UPT, UR7, URZ, UPT, UP0 ;  /* 0x000000ff0700728c */ /* 0x000fc8000bf05300 */
[----:B------:R-:W-:-:S04]  /*0450*/  UISETP.EQ.OR.EX UP3, UPT, UR9, URZ, !UP0, UP1 ;  /* 0x000000ff0900728c */ /* 0x000fc8000c762710 */
[----:B------:R-:W-:-:S05]  /*0460*/  UP2UR UR44, UPR, URZ, 0x8 ;  /* 0x00000008ff2c7883 */ /* 0x000fca0008000000 */
[----:B------:R-:W-:Y:S07]  /*0470*/  BRA.U !UP3, `(.L_x_8) ;  /* 0x000000010b147547 */ /* 0x000fee000b800000 */
[----:B------:R-:W-:Y:S01]  /*0480*/  PLOP3.LUT P2, PT, PT, PT, UP2, 0x80, 0x8 ;  /* 0x000000000008781c */ /* 0x000fe20003f4f028 */
[----:B------:R-:W-:-:S12]  /*0490*/  UPLOP3.LUT UP5, UPT, UPT, UPT, UP0, 0x40, 0x4 ;  /* 0x000000000004789c */ /* 0x000fd80003fae800 */
[----:B-----5:R-:W-:-:S13]  /*04a0*/  @!P2 FSETP.EQ.AND P1, PT, R182, RZ, PT ;  /* 0x000000ffb600a20b */ /* 0x020fda0003f22000 */
[----:B------:R-:W-:Y:S01]  /*04b0*/  @!P2 VOTEU.ANY UP1, P1 ;  /* 0x0000000000ffa886 */ /* 0x000fe20000820100 */
[----:B------:R-:W-:-:S11]  /*04c0*/  @!UP2 UPLOP3.LUT UP5, UPT, UPT, UPT, UP1, 0x80, 0x8 ;  /* 0x000000000008a89c */ /* 0x000fd60003faf010 */
.L_x_8:
[----:B------:R-:W3:Y:S01]  /*04d0*/  SHFL.IDX PT, R0, R240, RZ, 0x1f ;  /* 0x00001ffff0007589 */ /* 0x000ee200000e0000 */
[----:B------:R-:W-:-:S04]  /*04e0*/  UISETP.NE.AND UP1, UPT, UR10, 0x2, UPT ;  /* 0x000000020a00788c */ /* 0x000fc8000bf25270 */
[----:B------:R-:W-:Y:S02]  /*04f0*/  UISETP.EQ.AND UP2, UPT, UR5, URZ, !UP1 ;  /* 0x000000ff0500728c */ /* 0x000fe4000cf42270 */
[----:B------:R-:W-:-:S04]  /*0500*/  USEL UR7, URZ, 0x1, UP1 ;  /* 0x00000001ff077887 */ /* 0x000fc80008800000 */
[----:B------:R-:W-:Y:S02]  /*0510*/  PLOP3.LUT P5, PT, P0, PT, UP2, 0x80, 0x8 ;  /* 0x000000000008781c */ /* 0x000fe400007af028 */
[----:B---3--:R-:W-:-:S13]  /*0520*/  ISETP.NE.AND P1, PT, R0, RZ, PT ;  /* 0x000000ff0000720c */ /* 0x008fda0003f25270 */
[----:B------:R-:W-:Y:S05]  /*0530*/  @P1 BRA `(.L_x_9) ;  /* 0x0000000000d01947 */ /* 0x000fea0003800000 */
[----:B------:R-:W-:Y:S01]  /*0540*/  ELECT P1, URZ, PT ;  /* 0x0000000000ff782f */ /* 0x000fe20003820000 */
[----:B------:R-:W-:-:S12]  /*0550*/  BSSY.RECONVERGENT B0, `(.L_x_9) ;  /* 0x0000032000007945 */ /* 0x000fd80003800200 */
[----:B------:R-:W-:Y:S05]  /*0560*/  @!P1 BRA `(.L_x_10) ;  /* 0x0000000000c09947 */ /* 0x000fea0003800000 */
[----:B------:R-:W-:Y:S01]  /*0570*/  UMOV UR8, 0x400 ;  /* 0x0000040000087882 */ /* 0x000fe20000000000 */
[----:B------:R-:W-:Y:S01]  /*0580*/  UMOV UR6, 0x1 ;  /* 0x0000000100067882 */ /* 0x000fe20000000000 */
[----:B------:R-:W-:Y:S02]  /*0590*/  ULEA UR8, UR37, UR8, 0x18 ;  /* 0x0000000825087291 */ /* 0x000fe4000f8ec0ff */
[----:B------:R-:W-:-:S04]  /*05a0*/  UIADD3 UR12, UPT, UPT, -UR6, 0x100000, URZ ;  /* 0x00100000060c7890 */ /* 0x000fc8000fffe1ff */
[----:B------:R-:W-:Y:S02]  /*05b0*/  USHF.L.U32 UR13, UR12, 0xb, URZ ;  /* 0x0000000b0c0d7899 */ /* 0x000fe400080006ff */
[----:B------:R-:W-:Y:S01]  /*05c0*/  USHF.L.U32 UR12, UR12, 0x1, URZ ;  /* 0x000000010c0c7899 */ /* 0x000fe200080006ff */
[----:B------:R-:W3:Y:S11]  /*05d0*/  FENCE.VIEW.ASYNC.S ;  /* 0x00000000000073c6 */ /* 0x000ef60000000000 */
[----:B---3--:R3:W4:Y:S01]  /*05e0*/  SYNCS.EXCH.64 URZ, [UR8], UR12 ;  /* 0x0000000c08ff75b2 */ /* 0x0087220008000100 */
[----:B------:R3:W1:Y:S01]  /*05f0*/  SYNCS.EXCH.64 URZ, [UR8+0xa0], UR12 ;  /* 0x0000a00c08ff75b2 */ /* 0x0006620008000100 */
        /* <DEDUP_REMOVED lines=37> */
[----:B------:R3:W1:Y:S02]  /*0850*/  SYNCS.EXCH.64 URZ, [UR8+0x138], UR12 ;  /* 0x0001380c08ff75b2 */ /* 0x0006640008000100 */
[----:B---34-:R-:W-:Y:S01]  /*0860*/  NOP ;  /* 0x0000000000007918 */ /* 0x018fe20000000000 */
.L_x_10:
[----:B------:R-:W-:Y:S05]  /*0870*/  BSYNC.RECONVERGENT B0 ;  /* 0x0000000000007941 */ /* 0x000fea0003800200 */
.L_x_9:
[----:B------:R-:W3:Y:S01]  /*0880*/  SHFL.IDX PT, R0, R240, RZ, 0x1f ;  /* 0x00001ffff0007589 */ /* 0x000ee200000e0000 */
[----:B------:R-:W-:Y:S01]  /*0890*/  NOP ;  /* 0x0000000000007918 */ /* 0x000fe20000000000 */
[----:B---3--:R-:W-:-:S13]  /*08a0*/  ISETP.NE.AND P1, PT, R0, 0x1, PT ;  /* 0x000000010000780c */ /* 0x008fda0003f25270 */
[----:B------:R-:W-:Y:S05]  /*08b0*/  @P1 BRA `(.L_x_11) ;  /* 0x00000000003c1947 */ /* 0x000fea0003800000 */
[----:B------:R-:W-:Y:S01]  /*08c0*/  UMOV UR9, 0x400 ;  /* 0x0000040000097882 */ /* 0x000fe20000000000 */
[----:B------:R-:W-:Y:S01]  /*08d0*/  UMOV UR8, 0x20 ;  /* 0x0000002000087882 */ /* 0x000fe20000000000 */
[----:B------:R-:W-:Y:S01]  /*08e0*/  UMOV UR6, 0x80 ;  /* 0x0000008000067882 */ /* 0x000fe20000000000 */
[----:B------:R-:W-:Y:S02]  /*08f0*/  ULEA UR9, UR37, UR9, 0x18 ;  /* 0x0000000925097291 */ /* 0x000fe4000f8ec0ff */
[----:B------:R-:W-:-:S04]  /*0900*/  UIADD3 UR12, UPT, UPT, -UR8, 0x100000, URZ ;  /* 0x00100000080c7890 */ /* 0x000fc8000fffe1ff */
[----:B------:R-:W-:Y:S02]  /*0910*/  USHF.L.U32 UR13, UR12, 0xb, URZ ;  /* 0x0000000b0c0d7899 */ /* 0x000fe400080006ff */
[----:B------:R-:W-:Y:S02]  /*0920*/  USHF.L.U32 UR12, UR12, 0x1, URZ ;  /* 0x000000010c0c7899 */ /* 0x000fe400080006ff */
[----:B------:R-:W-:-:S04]  /*0930*/  UIADD3 UR14, UPT, UPT, -UR6, 0x100000, URZ ;  /* 0x00100000060e7890 */ /* 0x000fc8000fffe1ff */
[----:B------:R-:W-:Y:S02]  /*0940*/  USHF.L.U32 UR15, UR14, 0xb, URZ ;  /* 0x0000000b0e0f7899 */ /* 0x000fe400080006ff */
[----:B------:R-:W-:Y:S01]  /*0950*/  USHF.L.U32 UR14, UR14, 0x1, URZ ;  /* 0x000000010e0e7899 */ /* 0x000fe200080006ff */
[----:B------:R-:W-:Y:S01]  /*0960*/  ELECT P1, URZ, PT ;  /* 0x0000000000ff782f */ /* 0x000fe20003820000 */
[----:B------:R-:W3:Y:S02]  /*0970*/  FENCE.VIEW.ASYNC.S ;  /* 0x00000000000073c6 */ /* 0x000ee40000000000 */
[----:B---3--:R3:W4:Y:S08]  /*0980*/  SYNCS.EXCH.64 URZ, [UR9+0x140], UR12 ;  /* 0x0001400c09ff75b2 */ /* 0x0087300008000100 */
[----:B------:R3:W1:Y:S01]  /*0990*/  SYNCS.EXCH.64 URZ, [UR9+0x148], UR14 ;  /* 0x0001480e09ff75b2 */ /* 0x0006620008000100 */
[----:B------:R-:W-:Y:S01]  /*09a0*/  NOP ;  /* 0x0000000000007918 */ /* 0x000fe20000000000 */
.L_x_11:
[----:B------:R-:W2:Y:S01]  /*09b0*/  SHFL.IDX PT, R0, R240, RZ, 0x1f ;  /* 0x00001ffff0007589 */ /* 0x000ea200000e0000 */
[----:B------:R-:W-:Y:S01]  /*09c0*/  NOP ;  /* 0x0000000000007918 */ /* 0x000fe20000000000 */
[----:B--2---:R-:W-:-:S13]  /*09d0*/  ISETP.NE.AND P1, PT, R0, 0x3, PT ;  /* 0x000000030000780c */ /* 0x004fda0003f25270 */
[----:B------:R-:W-:Y:S05]  /*09e0*/  @P1 BRA `(.L_x_12) ;  /* 0x00000000002c1947 */ /* 0x000fea0003800000 */
[----:B------:R-:W-:Y:S01]  /*09f0*/  UMOV UR8, 0x400 ;  /* 0x0000040000087882 */ /* 0x000fe20000000000 */
[----:B------:R-:W-:Y:S01]  /*0a00*/  UMOV UR6, 0x20 ;  /* 0x0000002000067882 */ /* 0x000fe20000000000 */
[----:B------:R-:W-:Y:S02]  /*0a10*/  ULEA UR8, UR37, UR8, 0x18 ;  /* 0x0000000825087291 */ /* 0x000fe4000f8ec0ff */
[----:B---3--:R-:W-:-:S04]  /*0a20*/  UIADD3 UR12, UPT, UPT, -UR6, 0x100000, URZ ;  /* 0x00100000060c7890 */ /* 0x008fc8000fffe1ff */
[----:B------:R-:W-:Y:S02]  /*0a30*/  USHF.L.U32 UR13, UR12, 0xb, URZ ;  /* 0x0000000b0c0d7899 */ /* 0x000fe400080006ff */
[----:B------:R-:W-:Y:S01]  /*0a40*/  USHF.L.U32 UR12, UR12, 0x1, URZ ;  /* 0x000000010c0c7899 */ /* 0x000fe200080006ff */
[----:B------:R-:W-:Y:S01]  /*0a50*/  ELECT P1, URZ, PT ;  /* 0x0000000000ff782f */ /* 0x000fe20003820000 */
[----:B------:R-:W2:Y:S10]  /*0a60*/  FENCE.VIEW.ASYNC.S ;  /* 0x00000000000073c6 */ /* 0x000eb40000000000 */
[----:B--2---:R2:W3:Y:S01]  /*0a70*/  SYNCS.EXCH.64 URZ, [UR8+0x150], UR12 ;  /* 0x0001500c08ff75b2 */ /* 0x0044e20008000100 */
[----:B------:R2:W1:Y:S01]  /*0a80*/  SYNCS.EXCH.64 URZ, [UR8+0x158], UR12 ;  /* 0x0001580c08ff75b2 */ /* 0x0004620008000100 */
[----:B------:R-:W-:Y:S01]  /*0a90*/  NOP ;  /* 0x0000000000007918 */ /* 0x000fe20000000000 */
.L_x_12:
[----:B------:R-:W4:Y:S01]  /*0aa0*/  SHFL.IDX PT, R0, R240, RZ, 0x1f ;  /* 0x00001ffff0007589 */ /* 0x000f2200000e0000 */
[----:B------:R-:W-:Y:S01]  /*0ab0*/  NOP ;  /* 0x0000000000007918 */ /* 0x000fe20000000000 */
[----:B----4-:R-:W-:-:S13]  /*0ac0*/  ISETP.NE.AND P1, PT, R0, 0x4, PT ;  /* 0x000000040000780c */ /* 0x010fda0003f25270 */
[----:B------:R-:W-:Y:S05]  /*0ad0*/  @P1 BRA `(.L_x_13) ;  /* 0x0000000000481947 */ /* 0x000fea0003800000 */
[----:B---3--:R-:W-:Y:S01]  /*0ae0*/  UMOV UR9, 0x1a0 ;  /* 0x000001a000097882 */ /* 0x008fe20000000000 */
[----:B--2---:R-:W-:Y:S01]  /*0af0*/  UMOV UR8, 0x400 ;  /* 0x0000040000087882 */ /* 0x004fe20000000000 */
[----:B------:R-:W-:Y:S01]  /*0b00*/  USEL UR9, UR9, 0x1e0, UP5 ;  /* 0x000001e009097887 */ /* 0x000fe2000a800000 */
        /* <DEDUP_REMOVED lines=9> */
[----:B------:R-:W2:Y:S02]  /*0ba0*/  FENCE.VIEW.ASYNC.S ;  /* 0x00000000000073c6 */ /* 0x000ea40000000000 */
[----:B--2---:R4:W2:Y:S08]  /*0bb0*/  SYNCS.EXCH.64 URZ, [UR8+0x160], UR12 ;  /* 0x0001600c08ff75b2 */ /* 0x0048b00008000100 */
[----:B------:R4:W3:Y:S01]  /*0bc0*/  SYNCS.EXCH.64 URZ, [UR8+0x170], UR14 ;  /* 0x0001700e08ff75b2 */ /* 0x0008e20008000100 */
[----:B------:R4:W1:Y:S01]  /*0bd0*/  SYNCS.EXCH.64 URZ, [UR8+0x168], UR12 ;  /* 0x0001680c08ff75b2 */ /* 0x0008620008000100 */
[----:B------:R4:W1:Y:S02]  /*0be0*/  SYNCS.EXCH.64 URZ, [UR8+0x178], UR14 ;  /* 0x0001780e08ff75b2 */ /* 0x0008640008000100 */
[----:B----4-:R-:W-:Y:S01]  /*0bf0*/  NOP ;  /* 0x0000000000007918 */ /* 0x010fe20000000000 */
.L_x_13:
[----:B------:R-:W4:Y:S01]  /*0c00*/  SHFL.IDX PT, R0, R240, RZ, 0x1f ;  /* 0x00001ffff0007589 */ /* 0x000f2200000e0000 */
[----:B------:R-:W-:Y:S01]  /*0c10*/  NOP ;  /* 0x0000000000007918 */ /* 0x000fe20000000000 */
[----:B----4-:R-:W-:-:S13]  /*0c20*/  ISETP.NE.AND P1, PT, R0, 0x5, PT ;  /* 0x000000050000780c */ /* 0x010fda0003f25270 */
[----:B------:R-:W-:Y:S05]  /*0c30*/  @P1 BRA `(.L_x_14) ;  /* 0x0000000000541947 */ /* 0x000fea0003800000 */
[----:B---3--:R-:W-:Y:S01]  /*0c40*/  UMOV UR9, 0x400 ;  /* 0x0000040000097882 */ /* 0x008fe20000000000 */
[----:B--2---:R-:W-:Y:S01]  /*0c50*/  UMOV UR8, 0x1 ;  /* 0x0000000100087882 */ /* 0x004fe20000000000 */
        /* <DEDUP_REMOVED lines=13> */
[----:B------:R4:W1:Y:S01]  /*0d30*/  SYNCS.EXCH.64 URZ, [UR9+0x1a8], UR14 ;  /* 0x0001a80e09ff75b2 */ /* 0x0008620008000100 */
[----:B------:R4:W1:Y:S01]  /*0d40*/  SYNCS.EXCH.64 URZ, [UR9+0x190], UR12 ;  /* 0x0001900c09ff75b2 */ /* 0x0008620008000100 */
[----:B------:R4:W1:Y:S01]  /*0d50*/  SYNCS.EXCH.64 URZ, [UR9+0x1b0], UR14 ;  /* 0x0001b00e09ff75b2 */ /* 0x0008620008000100 */
[----:B------:R4:W1:Y:S01]  /*0d60*/  SYNCS.EXCH.64 URZ, [UR9+0x198], UR12 ;  /* 0x0001980c09ff75b2 */ /* 0x0008620008000100 */
[----:B------:R4:W1:Y:S02]  /*0d70*/  SYNCS.EXCH.64 URZ, [UR9+0x1b8], UR14 ;  /* 0x0001b80e09ff75b2 */ /* 0x0008640008000100 */
[----:B----4-:R-:W-:Y:S01]  /*0d80*/  NOP ;  /* 0x0000000000007918 */ /* 0x010fe20000000000 */
.L_x_14:
[----:B------:R-:W4:Y:S01]  /*0d90*/  SHFL.IDX PT, R0, R240, RZ, 0x1f ;  /* 0x00001ffff0007589 */ /* 0x000f2200000e0000 */
[----:B------:R-:W-:Y:S01]  /*0da0*/  ISETP.NE.OR P0, PT, RZ, UR10, !P0 ;  /* 0x0000000aff007c0c */ /* 0x000fe2000c705670 */
[----:B------:R-:W-:Y:S01]  /*0db0*/  NOP ;  /* 0x0000000000007918 */ /* 0x000fe20000000000 */
[----:B----4-:R-:W-:-:S13]  /*0dc0*/  ISETP.NE.AND P1, PT, R0, 0x3, PT ;  /* 0x000000030000780c */ /* 0x010fda0003f25270 */
[----:B------:R-:W-:Y:S05]  /*0dd0*/  @P1 BRA `(.L_x_15) ;  /* 0x0000000000341947 */ /* 0x000fea0003800000 */
[----:B--2---:R-:W-:Y:S01]  /*0de0*/  UMOV UR8, 0x400 ;  /* 0x0000040000087882 */ /* 0x004fe20000000000 */
[----:B------:R-:W-:Y:S01]  /*0df0*/  UMOV UR6, 0x20 ;  /* 0x0000002000067882 */ /* 0x000fe20000000000 */
[----:B------:R-:W-:Y:S02]  /*0e00*/  ULEA UR8, UR37, UR8, 0x18 ;  /* 0x0000000825087291 */ /* 0x000fe4000f8ec0ff */
[----:B---3--:R-:W-:-:S04]  /*0e10*/  UIADD3 UR12, UPT, UPT, -UR6, 0x100000, URZ ;  /* 0x00100000060c7890 */ /* 0x008fc8000fffe1ff */
[----:B------:R-:W-:Y:S02]  /*0e20*/  USHF.L.U32 UR13, UR12, 0xb, URZ ;  /* 0x0000000b0c0d7899 */ /* 0x000fe400080006ff */
[----:B------:R-:W-:Y:S01]  /*0e30*/  USHF.L.U32 UR12, UR12, 0x1, URZ ;  /* 0x000000010c0c7899 */ /* 0x000fe200080006ff */
[----:B------:R-:W-:Y:S01]  /*0e40*/  ELECT P1, URZ, PT ;  /* 0x0000000000ff782f */ /* 0x000fe20003820000 */
[----:B------:R-:W2:Y:S10]  /*0e50*/  FENCE.VIEW.ASYNC.S ;  /* 0x00000000000073c6 */ /* 0x000eb40000000000 */
[----:B--2---:R4:W2:Y:S01]  /*0e60*/  SYNCS.EXCH.64 URZ, [UR8+0x1c0], UR12 ;  /* 0x0001c00c08ff75b2 */ /* 0x0048a20008000100 */
[----:B------:R4:W3:Y:S01]  /*0e70*/  SYNCS.EXCH.64 URZ, [UR8+0x1d0], UR12 ;  /* 0x0001d00c08ff75b2 */ /* 0x0008e20008000100 */
[----:B------:R4:W1:Y:S01]  /*0e80*/  SYNCS.EXCH.64 URZ, [UR8+0x1c8], UR12 ;  /* 0x0001c80c08ff75b2 */ /* 0x0008620008000100 */
[----:B------:R4:W1:Y:S02]  /*0e90*/  SYNCS.EXCH.64 URZ, [UR8+0x1d8], UR12 ;  /* 0x0001d80c08ff75b2 */ /* 0x0008640008000100 */
[----:B----4-:R-:W-:Y:S01]  /*0ea0*/  NOP ;  /* 0x0000000000007918 */ /* 0x010fe20000000000 */
.L_x_15:
[----:B------:R-:W-:Y:S01]  /*0eb0*/  VOTEU.ALL UP1, P0 ;  /* 0x0000000000ff7886 */ /* 0x000fe20000020000 */
[----:B--2---:R-:W2:Y:S01]  /*0ec0*/  LDCU UR8, c[0x0][0x36c] ;  /* 0x00006d80ff0877ac */ /* 0x004ea20008000800 */
[----:B------:R-:W-:Y:S01]  /*0ed0*/  NOP ;  /* 0x0000000000007918 */ /* 0x000fe20000000000 */
[----:B------:R-:W-:Y:S01]  /*0ee0*/  LOP3.LUT R10, R238, 0x1f, RZ, 0xc0, !PT ;  /* 0x0000001fee0a7812 */ /* 0x000fe200078ec0ff */
[----:B---3--:R-:W-:Y:S01]  /*0ef0*/  UMOV UR12, 0x20 ;  /* 0x00000020000c7882 */ /* 0x008fe20000000000 */
[----:B------:R-:W-:Y:S01]  /*0f00*/  @!UP1 UMOV UR6, 0x400 ;  /* 0x0000040000069882 */ /* 0x000fe20000000000 */
[----:B------:R-:W-:-:S04]  /*0f10*/  @!UP1 UIADD3 UR12, UPT, UPT, -UR12, 0x100000, URZ ;  /* 0x001000000c0c9890 */ /* 0x000fc8000fffe1ff */
[----:B------:R-:W-:Y:S02]  /*0f20*/  @!UP1 USHF.L.U32 UR13, UR12, 0xb, URZ ;  /* 0x0000000b0c0d9899 */ /* 0x000fe400080006ff */
[----:B------:R-:W-:Y:S02]  /*0f30*/  @!UP1 USHF.L.U32 UR12, UR12, 0x1, URZ ;  /* 0x000000010c0c9899 */ /* 0x000fe400080006ff */
[----:B------:R-:W-:Y:S01]  /*0f40*/  @!UP1 ULEA UR6, UR37, UR6, 0x18 ;  /* 0x0000000625069291 */ /* 0x000fe2000f8ec0ff */
[----:B------:R-:W-:Y:S01]  /*0f50*/  VOTEU.ALL UP1, P0 ;  /* 0x0000000000ff7886 */ /* 0x000fe20000020000 */
[----:B------:R-:W-:Y:S01]  /*0f60*/  UISETP.NE.AND UP4, UPT, UR10, URZ, UPT ;  /* 0x000000ff0a00728c */ /* 0x000fe2000bf85270 */
[----:B------:R-:W3:Y:S09]  /*0f70*/  FENCE.VIEW.ASYNC.S ;  /* 0x00000000000073c6 */ /* 0x000ef20000000000 */
[----:B---3--:R3:W4:Y:S01]  /*0f80*/  @!UP1 SYNCS.EXCH.64 URZ, [UR6+0x1e0], UR12 ;  /* 0x0001e00c06ff95b2 */ /* 0x0087220008000100 */
[----:B--2---:R-:W-:-:S09]  /*0f90*/  UISETP.EQ.U32.AND UP1, UPT, UR8, 0x1, UPT ;  /* 0x000000010800788c */ /* 0x004fd2000bf22070 */
[----:B------:R-:W-:Y:S05]  /*0fa0*/  BRA.U !UP1, `(.L_x_16) ;  /* 0x0000000109087547 */ /* 0x000fea000b800000 */
[----:B-1--4-:R-:W-:Y:S01]  /*0fb0*/  UCGABAR_ARV ;  /* 0x00000000000079c7 */ /* 0x012fe20008000000 */
[----:B------:R-:W-:Y:S05]  /*0fc0*/  BRA `(.L_x_17) ;  /* 0x0000000000047947 */ /* 0x000fea0003800000 */
.L_x_16:
[----:B-1--4-:R-:W-:Y:S01]  /*0fd0*/  NOP ;  /* 0x0000000000007918 */ /* 0x012fe20000000000 */
.L_x_17:
[----:B------:R-:W1:Y:S01]  /*0fe0*/  S2R R235, SR_CTAID.Y ;  /* 0x0000000000eb7919 */ /* 0x000e620000002600 */
[----:B------:R-:W-:-:S05]  /*0ff0*/  CS2R.32 R234, SR_CgaSize ;  /* 0x0000000000ea7805 */ /* 0x000fca0000008a00 */
[----:B------:R-:W-:-:S05]  /*1000*/  IMAD R234, R234, -0xa0, RZ ;  /* 0xffffff60eaea7824 */ /* 0x000fca00078e02ff */
[----:B---3--:R-:W-:-:S14]  /*1010*/  R2UR UR6, R234 ;  /* 0x00000000ea0672ca */ /* 0x008fdc00000e0000 */
[----:B------:R-:W2:Y:S01]  /*1020*/  LDCU UR6, c[0x0][UR6+0x2b4] ;  /* 0x00005680060677ac */ /* 0x000ea20008000800 */
[----:B------:R-:W-:-:S05]  /*1030*/  CS2R.32 R0, SR_CgaSize ;  /* 0x0000000000007805 */ /* 0x000fca0000008a00 */
[----:B------:R-:W-:-:S06]  /*1040*/  IMAD R0, R0, -0xa0, RZ ;  /* 0xffffff6000007824 */ /* 0x000fcc00078e02ff */
[----:B------:R-:W3:Y:S01]  /*1050*/  LDC R0, c[0x0][R0+0x2a4] ;  /* 0x0000a90000007b82 */ /* 0x000ee20000000800 */
[----:B------:R-:W-:Y:S01]  /*1060*/  PRMT R8, RZ, 0x7610, R8 ;  /* 0x00007610ff087816 */ /* 0x000fe20000000008 */
[----:B------:R-:W4:Y:S01]  /*1070*/  S2R R9, SR_CTAID.X ;  /* 0x0000000000097919 */ /* 0x000f220000002500 */
[----:B------:R-:W-:-:S05]  /*1080*/  CS2R.32 R234, SR_CgaSize ;  /* 0x0000000000ea7805 */ /* 0x000fca0000008a00 */
[----:B------:R-:W-:-:S05]  /*1090*/  IMAD R234, R234, -0xa0, RZ ;  /* 0xffffff60eaea7824 */ /* 0x000fca00078e02ff */
[----:B------:R-:W-:-:S14]  /*10a0*/  R2UR UR8, R234 ;  /* 0x00000000ea0872ca */ /* 0x000fdc00000e0000 */
[----:B------:R-:W3:Y:S01]  /*10b0*/  LDCU UR8, c[0x0][UR8+0x2b0] ;  /* 0x00005600080877ac */ /* 0x000ee20008000800 */
[----:B------:R-:W-:Y:S01]  /*10c0*/  UISETP.NE.AND UP2, UPT, UR10, 0x2, UPT ;  /* 0x000000020a00788c */ /* 0x000fe2000bf45270 */
[----:B------:R-:W2:Y:S01]  /*10d0*/  LDC R11, c[0x0][0xb24] ;  /* 0x0002c900ff0b7b82 */ /* 0x000ea20000000800 */
[----:B------:R-:W-:-:S05]  /*10e0*/  CS2R.32 R2, SR_CgaSize ;  /* 0x0000000000027805 */ /* 0x000fca0000008a00 */
[----:B------:R-:W-:-:S06]  /*10f0*/  IMAD R2, R2, -0xa0, RZ ;  /* 0xffffff6002027824 */ /* 0x000fcc00078e02ff */
[----:B------:R-:W3:Y:S08]  /*1100*/  LDC R2, c[0x0][R2+0x2a0] ;  /* 0x0000a80002027b82 */ /* 0x000ef00000000800 */
[----:B------:R-:W3:Y:S01]  /*1110*/  LDC R129, c[0x0][0xb24] ;  /* 0x0002c900ff817b82 */ /* 0x000ee20000000800 */
[----:B-1----:R-:W-:-:S07]  /*1120*/  I2FP.F32.U32 R232, R235 ;  /* 0x000000eb00e87245 */ /* 0x002fce0000201000 */
[----:B------:R-:W1:Y:S01]  /*1130*/  S2UR UR36, SR_CTAID.Z ;  /* 0x00000000002479c3 */ /* 0x000e620000002700 */
[----:B--2---:R-:W-:Y:S01]  /*1140*/  ISETP.GE.AND P0, PT, R11, 0x1, PT ;  /* 0x000000010b00780c */ /* 0x004fe20003f06270 */
[----:B----4-:R-:W-:Y:S01]  /*1150*/  IMAD.MOV.U32 R234, RZ, RZ, R9 ;  /* 0x000000ffffea7224 */ /* 0x010fe200078e0009 */
[----:B------:R-:W-:Y:S01]  /*1160*/  I2FP.F32.U32 R233, R9 ;  /* 0x0000000900e97245 */ /* 0x000fe20000201000 */
[----:B------:R-:W-:Y:S01]  /*1170*/  FMUL R232, R232, UR6 ;  /* 0x00000006e8e87c20 */ /* 0x000fe20008400000 */
[----:B------:R-:W2:Y:S03]  /*1180*/  LDCU UR6, c[0x0][0xb30] ;  /* 0x00016600ff0677ac */ /* 0x000ea60008000800 */
[----:B---3--:R-:W-:Y:S02]  /*1190*/  FMUL R233, R233, UR8 ;  /* 0x00000008e9e97c20 */ /* 0x008fe40008400000 */
[----:B------:R-:W3:Y:S08]  /*11a0*/  F2I.U32.TRUNC.NTZ R232, R232 ;  /* 0x000000e800e87305 */ /* 0x000ef0000020f000 */
[----:B------:R-:W4:Y:S01]  /*11b0*/  F2I.U32.TRUNC.NTZ R233, R233 ;  /* 0x000000e900e97305 */ /* 0x000f22000020f000 */
[----:B--2---:R-:W-:Y:S01]  /*11c0*/  UISETP.NE.AND UP3, UPT, UR6, 0x1, UPT ;  /* 0x000000010600788c */ /* 0x004fe2000bf65270 */
[----:B---3--:R-:W-:-:S05]  /*11d0*/  IADD3 R232, PT, PT, -R232, RZ, RZ ;  /* 0x000000ffe8e87210 */ /* 0x008fca0007ffe1ff */
[----:B------:R-:W-:Y:S01]  /*11e0*/  IMAD R232, R0, R232, R235 ;  /* 0x000000e800e87224 */ /* 0x000fe200078e02eb */
[----:B------:R-:W-:Y:S01]  /*11f0*/  PRMT R0, RZ, 0x7610, R0 ;  /* 0x00007610ff007816 */ /* 0x000fe20000000000 */
[----:B----4-:R-:W-:-:S04]  /*1200*/  IMAD.MOV R233, RZ, RZ, -R233 ;  /* 0x000000ffffe97224 */ /* 0x010fc800078e0ae9 */
[----:B------:R-:W-:Y:S01]  /*1210*/  IMAD R233, R2, R233, R9 ;  /* 0x000000e902e97224 */ /* 0x000fe200078e0209 */
[----:B-1----:R-:W-:Y:S06]  /*1220*/  BRA.U UP4, `(.L_x_18) ;  /* 0x0000000104247547 */ /* 0x002fec000b800000 */
[----:B------:R-:W-:Y:S01]  /*1230*/  ISETP.NE.AND P1, PT, R232, RZ, PT ;  /* 0x000000ffe800720c */ /* 0x000fe20003f25270 */
[----:B------:R-:W-:Y:S01]  /*1240*/  IMAD.MOV.U32 R0, RZ, RZ, 0x3 ;  /* 0x00000003ff007424 */ /* 0x000fe200078e00ff */
[C---:B------:R-:W-:Y:S02]  /*1250*/  LOP3.LUT R2, R233.reuse, 0xfffffffe, RZ, 0xc0, !PT ;  /* 0xfffffffee9027812 */ /* 0x040fe400078ec0ff */
[----:B------:R-:W-:Y:S02]  /*1260*/  ISETP.LT.U32.OR P1, PT, R233, 0x2, !P1 ;  /* 0x00000002e900780c */ /* 0x000fe40004f21470 */
[----:B------:R-:W-:Y:S02]  /*1270*/  SHF.L.U32 R0, R0, R2, RZ ;  /* 0x0000000200007219 */ /* 0x000fe400000006ff */
[----:B------:R-:W-:Y:S02]  /*1280*/  SEL R4, RZ, 0x1, !P1 ;  /* 0x00000001ff047807 */ /* 0x000fe40004800000 */
[----:B------:R-:W-:-:S05]  /*1290*/  SEL R3, RZ, 0x2, !P1 ;  /* 0x00000002ff037807 */ /* 0x000fca0004800000 */
[----:B------:R-:W-:-:S05]  /*12a0*/  IMAD.IADD R3, R4, 0x1, R3 ;  /* 0x0000000104037824 */ /* 0x000fca00078e0203 */
[----:B------:R-:W-:Y:S02]  /*12b0*/  PRMT R8, R3, 0x7610, R8 ;  /* 0x0000761003087816 */ /* 0x000fe40000000008 */
.L_x_18:
[----:B------:R-:W-:Y:S05]  /*12c0*/  @!P0 BRA `(.L_x_19) ;  /* 0x0000000000b88947 */ /* 0x000fea0003800000 */
[----:B------:R-:W1:Y:S01]  /*12d0*/  LDC.64 R4, c[0x0][0xb18] ;  /* 0x0002c600ff047b82 */ /* 0x000e620000000a00 */
[----:B------:R-:W-:-:S07]  /*12e0*/  ISETP.NE.AND P0, PT, R11, 0x1, PT ;  /* 0x000000010b00780c */ /* 0x000fce0003f05270 */
[----:B------:R-:W2:Y:S08]  /*12f0*/  LDC R234, c[0x0][0xb0c] ;  /* 0x0002c300ffea7b82 */ /* 0x000eb00000000800 */
[----:B------:R-:W3:Y:S08]  /*1300*/  LDC R14, c[0x0][0x370] ;  /* 0x0000dc00ff0e7b82 */ /* 0x000ef00000000800 */
[----:B------:R-:W4:Y:S01]  /*1310*/  LDC R13, c[0x0][0x374] ;  /* 0x0000dd00ff0d7b82 */ /* 0x000f220000000800 */
[----:B-1----:R-:W-:-:S07]  /*1320*/  ISETP.NE.AND P1, PT, R4, 0x1, PT ;  /* 0x000000010400780c */ /* 0x002fce0003f25270 */
[----:B------:R-:W3:Y:S01]  /*1330*/  LDC.64 R6, c[0x0][0xb10] ;  /* 0x0002c400ff067b82 */ /* 0x000ee20000000a00 */
[----:B--2---:R-:W-:-:S07]  /*1340*/  ISETP.NE.AND P2, PT, R234, 0x1, PT ;  /* 0x00000001ea00780c */ /* 0x004fce0003f45270 */
[----:B------:R-:W1:Y:S08]  /*1350*/  LDC R12, c[0x0][0xb20] ;  /* 0x0002c800ff0c7b82 */ /* 0x000e700000000800 */
[----:B------:R-:W2:Y:S01]  /*1360*/  LDC.64 R2, c[0x0][0xb28] ;  /* 0x0002ca00ff027b82 */ /* 0x000ea20000000a00 */
[----:B----4-:R-:W-:-:S04]  /*1370*/  IMAD.HI.U32 R15, R13, R5, RZ ;  /* 0x000000050d0f7227 */ /* 0x010fc800078e00ff */
[----:B------:R-:W-:-:S04]  /*1380*/  IMAD.HI.U32 R5, R235, R5, RZ ;  /* 0x00000005eb057227 */ /* 0x000fc800078e00ff */
[----:B---3--:R-:W-:-:S05]  /*1390*/  IMAD.HI.U32 R16, R14, R6, RZ ;  /* 0x000000060e107227 */ /* 0x008fca00078e00ff */
[-C--:B------:R-:W-:Y:S01]  /*13a0*/  @P2 SHF.R.U32.HI R14, RZ, R7.reuse, R16 ;  /* 0x00000007ff0e2219 */ /* 0x080fe20000011610 */
[----:B------:R-:W-:Y:S01]  /*13b0*/  IMAD.HI.U32 R16, R9, R6, RZ ;  /* 0x0000000609107227 */ /* 0x000fe200078e00ff */
[-C--:B-1----:R-:W-:Y:S02]  /*13c0*/  @P1 SHF.R.U32.HI R13, RZ, R12.reuse, R15 ;  /* 0x0000000cff0d1219 */ /* 0x082fe4000001160f */
[----:B------:R-:W-:Y:S02]  /*13d0*/  SHF.R.U32.HI R5, RZ, R12, R5 ;  /* 0x0000000cff057219 */ /* 0x000fe40000011605 */
[----:B------:R-:W-:Y:S02]  /*13e0*/  SHF.R.U32.HI R16, RZ, R7, R16 ;  /* 0x00000007ff107219 */ /* 0x000fe40000011610 */
[----:B------:R-:W-:Y:S01]  /*13f0*/  SEL R5, R235, R5, !P1 ;  /* 0x00000005eb057207 */ /* 0x000fe20004800000 */
[----:B--2---:R-:W-:Y:S01]  /*1400*/  IMAD.HI.U32 R15, R13, R2, RZ ;  /* 0x000000020d0f7227 */ /* 0x004fe200078e00ff */
[----:B------:R-:W-:-:S03]  /*1410*/  SEL R16, R9, R16, !P2 ;  /* 0x0000001009107207 */ /* 0x000fc60005000000 */
[----:B------:R-:W-:Y:S01]  /*1420*/  IMAD.HI.U32 R6, R14, R2, RZ ;  /* 0x000000020e067227 */ /* 0x000fe200078e00ff */
[----:B------:R-:W-:-:S04]  /*1430*/  @P0 SHF.R.U32.HI R13, RZ, R3, R15 ;  /* 0x00000003ff0d0219 */ /* 0x000fc8000001160f */
[----:B------:R-:W-:Y:S01]  /*1440*/  @P0 SHF.R.U32.HI R14, RZ, R3, R6 ;  /* 0x00000003ff0e0219 */ /* 0x000fe20000011606 */
[----:B------:R-:W-:-:S04]  /*1450*/  IMAD R13, R13, R11, RZ ;  /* 0x0000000b0d0d7224 */ /* 0x000fc800078e02ff */
[----:B------:R-:W-:Y:S01]  /*1460*/  IMAD R6, R14, R11, RZ ;  /* 0x0000000b0e067224 */ /* 0x000fe200078e02ff */
[----:B------:R-:W-:-:S04]  /*1470*/  ISETP.GE.AND P1, PT, R5, R13, PT ;  /* 0x0000000d0500720c */ /* 0x000fc80003f26270 */
[----:B------:R-:W-:Y:S01]  /*1480*/  ISETP.GE.OR P1, PT, R16, R6, P1 ;  /* 0x000000061000720c */ /* 0x000fe20000f26670 */
[----:B------:R-:W-:-:S05]  /*1490*/  IMAD.HI.U32 R6, R5, R2, RZ ;  /* 0x0000000205067227 */ /* 0x000fca00078e00ff */
[----:B------:R-:W-:-:S04]  /*14a0*/  SHF.R.U32.HI R6, RZ, R3, R6 ;  /* 0x00000003ff067219 */ /* 0x000fc80000011606 */
[----:B------:R-:W-:-:S03]  /*14b0*/  SEL R6, R5, R6, !P0 ;  /* 0x0000000605067207 */ /* 0x000fc60004000000 */
[----:B------:R-:W-:Y:S01]  /*14c0*/  @!P1 IMAD.HI.U32 R7, R16, R2, RZ ;  /* 0x0000000210079227 */ /* 0x000fe200078e00ff */
[----:B------:R-:W-:-:S04]  /*14d0*/  IADD3 R2, PT, PT, -R6, RZ, RZ ;  /* 0x000000ff06027210 */ /* 0x000fc80007ffe1ff */
[----:B------:R-:W-:Y:S01]  /*14e0*/  @!P1 SHF.R.U32.HI R3, RZ, R3, R7 ;  /* 0x00000003ff039219 */ /* 0x000fe20000011607 */
[----:B------:R-:W-:Y:S01]  /*14f0*/  IMAD R2, R11, R2, R5 ;  /* 0x000000020b027224 */ /* 0x000fe200078e0205 */
[----:B------:R-:W-:Y:S02]  /*1500*/  IADD3 R7, PT, PT, -R5, RZ, RZ ;  /* 0x000000ff05077210 */ /* 0x000fe40007ffe1ff */
[----:B------:R-:W-:-:S03]  /*1510*/  @!P1 SEL R3, R16, R3, !P0 ;  /* 0x0000000310039207 */ /* 0x000fc60004000000 */
[----:B------:R-:W-:Y:S02]  /*1520*/  IMAD R7, R4, R7, R235 ;  /* 0x0000000704077224 */ /* 0x000fe400078e02eb */
[--C-:B------:R-:W-:Y:S02]  /*1530*/  @!P1 IMAD.IADD R6, R6, 0x1, -R3.reuse ;  /* 0x0000000106069824 */ /* 0x100fe400078e0a03 */
[----:B------:R-:W-:Y:S01]  /*1540*/  @!P1 IMAD R3, R2, R14, R3 ;  /* 0x0000000e02039224 */ /* 0x000fe200078e0203 */
[----:B------:R-:W-:Y:S01]  /*1550*/  IADD3 R2, PT, PT, -R16, RZ, RZ ;  /* 0x000000ff10027210 */ /* 0x000fe20007ffe1ff */
[----:B------:R-:W-:Y:S02]  /*1560*/  @!P1 IMAD R5, R6, R11, R16 ;  /* 0x0000000b06059224 */ /* 0x000fe400078e0210 */
[----:B------:R-:W-:Y:S02]  /*1570*/  @!P1 IMAD.MOV.U32 R16, RZ, RZ, R3 ;  /* 0x000000ffff109224 */ /* 0x000fe400078e0003 */
[----:B------:R-:W-:-:S02]  /*1580*/  IMAD R2, R234, R2, R9 ;  /* 0x00000002ea027224 */ /* 0x000fc400078e0209 */
[----:B------:R-:W-:Y:S02]  /*1590*/  IMAD R235, R5, R4, R7 ;  /* 0x0000000405eb7224 */ /* 0x000fe400078e0207 */
[----:B------:R-:W-:Y:S02]  /*15a0*/  IMAD R234, R16, R234, R2 ;  /* 0x000000ea10ea7224 */ /* 0x000fe400078e0202 */
.L_x_19:
[----:B------:R-:W-:Y:S05]  /*15b0*/  BRA.U UP3, `(.L_x_20) ;  /* 0x0000000103407547 */ /* 0x000fea000b800000 */
[----:B------:R-:W1:Y:S08]  /*15c0*/  LDC.64 R4, c[0x0][0xb10] ;  /* 0x0002c400ff047b82 */ /* 0x000e700000000a00 */
[----:B------:R-:W2:Y:S08]  /*15d0*/  LDC.64 R2, c[0x0][0xb18] ;  /* 0x0002c600ff027b82 */ /* 0x000eb00000000a00 */
[----:B------:R-:W3:Y:S08]  /*15e0*/  LDC R6, c[0x0][0xb20] ;  /* 0x0002c800ff067b82 */ /* 0x000ef00000000800 */
[----:B------:R-:W4:Y:S01]  /*15f0*/  LDC R7, c[0x0][0xb0c] ;  /* 0x0002c300ff077b82 */ /* 0x000f220000000800 */
[----:B-1----:R-:W-:-:S05]  /*1600*/  IMAD.HI.U32 R4, R234, R4, RZ ;  /* 0x00000004ea047227 */ /* 0x002fca00078e00ff */
[----:B------:R-:W-:Y:S01]  /*1610*/  SHF.R.U32.HI R4, RZ, R5, R4 ;  /* 0x00000005ff047219 */ /* 0x000fe20000011604 */
[----:B--2---:R-:W-:Y:S01]  /*1620*/  IMAD.HI.U32 R3, R235, R3, RZ ;  /* 0x00000003eb037227 */ /* 0x004fe200078e00ff */
[----:B------:R-:W-:-:S04]  /*1630*/  ISETP.NE.AND P0, PT, R2, 0x1, PT ;  /* 0x000000010200780c */ /* 0x000fc80003f05270 */
[----:B---3--:R-:W-:-:S04]  /*1640*/  SHF.R.U32.HI R3, RZ, R6, R3 ;  /* 0x00000006ff037219 */ /* 0x008fc80000011603 */
[----:B------:R-:W-:Y:S02]  /*1650*/  SEL R3, R235, R3, !P0 ;  /* 0x00000003eb037207 */ /* 0x000fe40004000000 */
[----:B----4-:R-:W-:-:S04]  /*1660*/  ISETP.NE.AND P1, PT, R7, 0x1, PT ;  /* 0x000000010700780c */ /* 0x010fc80003f25270 */
[----:B------:R-:W-:-:S05]  /*1670*/  SEL R5, R234, R4, !P1 ;  /* 0x00000004ea057207 */ /* 0x000fca0004800000 */
[----:B------:R-:W-:Y:S02]  /*1680*/  IMAD.IADD R4, R3, 0x1, -R5 ;  /* 0x0000000103047824 */ /* 0x000fe400078e0a05 */
[----:B------:R-:W-:Y:S02]  /*1690*/  IMAD.IADD R3, R5, 0x1, -R3 ;  /* 0x0000000105037824 */ /* 0x000fe400078e0a03 */
[----:B------:R-:W-:Y:S02]  /*16a0*/  IMAD R234, R4, R7, R234 ;  /* 0x0000000704ea7224 */ /* 0x000fe400078e02ea */
[----:B------:R-:W-:Y:S02]  /*16b0*/  IMAD R235, R3, R2, R235 ;  /* 0x0000000203eb7224 */ /* 0x000fe400078e02eb */
.L_x_20:
[----:B------:R-:W-:Y:S05]  /*16c0*/  BRA.U !UP1, `(.L_x_21) ;  /* 0x00000001090c7547 */ /* 0x000fea000b800000 */
[----:B------:R-:W-:Y:S01]  /*16d0*/  UCGABAR_WAIT ;  /* 0x0000000000007dc7 */ /* 0x000fe20008000000 */
[----:B------:R-:W-:Y:S01]  /*16e0*/  CCTL.IVALL ;  /* 0x00000000ff00798f */ /* 0x000fe20002000000 */
[----:B------:R-:W-:Y:S05]  /*16f0*/  BRA `(.L_x_22) ;  /* 0x0000000000047947 */ /* 0x000fea0003800000 */
.L_x_21:
[----:B------:R-:W-:Y:S06]  /*1700*/  BAR.SYNC.DEFER_BLOCKING 0x0 ;  /* 0x0000000000007b1d */ /* 0x000fec0000010000 */
.L_x_22:
[----:B------:R-:W-:Y:S05]  /*1710*/  BRA.U UP2, `(.L_x_23) ;  /* 0x0000001902f07547 */ /* 0x000fea000b800000 */
[----:B------:R-:W1:Y:S01]  /*1720*/  LDCU UR15, c[0x0][0x38c] ;  /* 0x00007180ff0f77ac */ /* 0x000e620008000800 */
[----:B------:R-:W2:Y:S01]  /*1730*/  LDC R8, c[0x0][0x370] ;  /* 0x0000dc00ff087b82 */ /* 0x000ea20000000800 */
[C---:B------:R-:W-:Y:S02]  /*1740*/  IMAD.SHL.U32 R17, R9.reuse, 0x20, RZ ;  /* 0x0000002009117824 */ /* 0x040fe400078e00ff */
[----:B------:R-:W-:Y:S01]  /*1750*/  HFMA2 R15, -RZ, RZ, 0, 5.9604644775390625e-08 ;  /* 0x00000001ff0f7431 */ /* 0x000fe200000001ff */
[----:B------:R-:W-:Y:S01]  /*1760*/  UISETP.NE.AND UP1, UPT, UR10, URZ, UPT ;  /* 0x000000ff0a00728c */ /* 0x000fe2000bf25270 */
[----:B------:R-:W-:Y:S01]  /*1770*/  ISETP.NE.AND P4, PT, R10, RZ, P5 ;  /* 0x000000ff0a00720c */ /* 0x000fe20002f85270 */
[----:B------:R-:W-:Y:S01]  /*1780*/  IMAD.SHL.U32 R16, R9, 0x80, RZ ;  /* 0x0000008009107824 */ /* 0x000fe200078e00ff */
[----:B------:R-:W-:Y:S01]  /*1790*/  CS2R R12, SRZ ;  /* 0x00000000000c7805 */ /* 0x000fe2000001ff00 */
[----:B------:R-:W-:Y:S01]  /*17a0*/  IMAD.MOV.U32 R14, RZ, RZ, RZ ;  /* 0x000000ffff0e7224 */ /* 0x000fe200078e00ff */
[----:B------:R-:W3:Y:S01]  /*17b0*/  LDC R0, c[0x0][0x374] ;  /* 0x0000dd00ff007b82 */ /* 0x000ee20000000800 */
[----:B------:R-:W-:Y:S01]  /*17c0*/  MOV R11, 0x1 ;  /* 0x00000001000b7802 */ /* 0x000fe20000000f00 */
[----:B------:R-:W4:Y:S01]  /*17d0*/  LDCU.64 UR24, c[0x0][0x348] ;  /* 0x00006900ff1877ac */ /* 0x000f220008000a00 */
[----:B------:R-:W-:Y:S01]  /*17e0*/  LOP3.LUT R17, R17, 0x20, RZ, 0xc0, !PT ;  /* 0x0000002011117812 */ /* 0x000fe200078ec0ff */
[----:B------:R-:W-:Y:S01]  /*17f0*/  USEL UR7, UR7, 0x2, UP1 ;  /* 0x0000000207077887 */ /* 0x000fe20008800000 */
[----:B------:R-:W-:Y:S01]  /*1800*/  UMOV UR13, URZ ;  /* 0x000000ff000d7c82 */ /* 0x000fe20008000000 */
[----:B-1----:R-:W-:-:S04]  /*1810*/  UIADD3 UR4, UPT, UPT, UR15, 0x3f, URZ ;  /* 0x0000003f0f047890 */ /* 0x002fc8000fffe0ff */
[----:B------:R-:W-:-:S04]  /*1820*/  USHF.R.S32.HI UR22, URZ, 0x1f, UR4 ;  /* 0x0000001fff167899 */ /* 0x000fc80008011404 */
[----:B------:R-:W-:Y:S02]  /*1830*/  ULEA.HI UR22, UR22, UR4, URZ, 0x6 ;  /* 0x0000000416167291 */ /* 0x000fe4000f8f30ff */
[----:B------:R-:W-:Y:S02]  /*1840*/  UIADD3 UR4, UPT, UPT, UR15, -0x1, URZ ;  /* 0xffffffff0f047890 */ /* 0x000fe4000fffe0ff */
[----:B------:R-:W-:Y:S02]  /*1850*/  USHF.R.S32.HI UR22, URZ, 0x6, UR22 ;  /* 0x00000006ff167899 */ /* 0x000fe40008011416 */
[----:B------:R-:W-:Y:S02]  /*1860*/  UISETP.GE.U32.AND UP2, UPT, UR4, -0x7f, UPT ;  /* 0xffffff810400788c */ /* 0x000fe4000bf46070 */
[----:B------:R-:W-:Y:S02]  /*1870*/  UISETP.LT.U32.AND UP0, UPT, UR22, 0x14, UPT ;  /* 0x000000141600788c */ /* 0x000fe4000bf01070 */
[----:B------:R-:W-:-:S02]  /*1880*/  UIADD3 UR15, UPT, UPT, UR15, 0x7e, URZ ;  /* 0x0000007e0f0f7890 */ /* 0x000fc4000fffe0ff */
[----:B------:R-:W-:-:S04]  /*1890*/  USEL UR21, UR22, 0x14, UP0 ;  /* 0x0000001416157887 */ /* 0x000fc80008000000 */
[----:B------:R-:W-:Y:S02]  /*18a0*/  UIADD3 UR6, UPT, UPT, UR21, -0x1, URZ ;  /* 0xffffffff15067890 */ /* 0x000fe4000fffe0ff */
[----:B------:R-:W-:Y:S02]  /*18b0*/  @UP2 UIADD3 UR6, UPT, UPT, UR21, URZ, URZ ;  /* 0x000000ff15062290 */ /* 0x000fe4000fffe0ff */
[----:B------:R-:W-:Y:S02]  /*18c0*/  UIADD3 UR14, UPT, UPT, UR22, -UR21, URZ ;  /* 0x80000015160e7290 */ /* 0x000fe4000fffe0ff */
[----:B------:R-:W-:Y:S02]  /*18d0*/  UIADD3 UR5, UPT, UPT, UR6, 0x1, URZ ;  /* 0x0000000106057890 */ /* 0x000fe4000fffe0ff */
[----:B--2-4-:R-:W-:-:S12]  /*18e0*/  UIADD3 UR6, UPT, UPT, -UR6, URZ, URZ ;  /* 0x000000ff06067290 */ /* 0x014fd8000fffe1ff */
.L_x_43:
[----:B------:R-:W-:Y:S01]  /*18f0*/  UISETP.NE.AND UP0, UPT, UR37, URZ, UPT ;  /* 0x000000ff2500728c */ /* 0x000fe2000bf05270 */
[----:B------:R-:W1:Y:S08]  /*1900*/  S2UR UR37, SR_CgaCtaId ;  /* 0x00000000002579c3 */ /* 0x000e700000008800 */
[----:B------:R-:W-:Y:S05]  /*1910*/  BRA.U UP0, `(.L_x_24) ;  /* 0x0000000100347547 */ /* 0x000fea000b800000 */
[----:B------:R-:W2:Y:S01]  /*1920*/  S2R R2, SR_CgaCtaId ;  /* 0x0000000000027919 */ /* 0x000ea20000008800 */
[----:B------:R-:W-:-:S04]  /*1930*/  MOV R3, 0x400 ;  /* 0x0000040000037802 */ /* 0x000fc80000000f00 */
[----:B--2---:R-:W-:Y:S02]  /*1940*/  LEA R2, R2, R3, 0x18 ;  /* 0x0000000302027211 */ /* 0x004fe400078ec0ff */
[----:B------:R-:W-:-:S03]  /*1950*/  SHF.L.U32 R3, R11, 0x1f, RZ ;  /* 0x0000001f0b037819 */ /* 0x000fc600000006ff */
[----:B------:R-:W-:-:S04]  /*1960*/  IMAD R2, R12, 0x8, R2 ;  /* 0x000000080c027824 */ /* 0x000fc800078e0202 */
[----:B------:R-:W2:Y:S02]  /*1970*/  SYNCS.PHASECHK.TRANS64.TRYWAIT P0, [R2+URZ+0x1d0], R3 ;  /* 0x0001d003020075a7 */ /* 0x000ea400080011ff */
[----:B--2---:R-:W-:Y:S05]  /*1980*/  @!P0 BRA `(.L_x_25) ;  /* 0x000000c4006c8947 */ /* 0x004fea0003800000 */
.L_x_323:
[----:B------:R-:W-:Y:S01]  /*1990*/  VIADD R12, R12, 0x1 ;  /* 0x000000010c0c7836 */ /* 0x000fe20000000000 */
[----:B------:R2:W-:Y:S04]  /*19a0*/  SYNCS.ARRIVE.TRANS64.A1T0 RZ, [R2+URZ+0x1c0], RZ ;  /* 0x0001c0ff02ff79a7 */ /* 0x0005e800081000ff */
[----:B------:R-:W-:-:S04]  /*19b0*/  ISETP.NE.AND P0, PT, R12, 0x2, PT ;  /* 0x000000020c00780c */ /* 0x000fc80003f05270 */
[----:B------:R-:W-:Y:S02]  /*19c0*/  SEL R12, R12, RZ, P0 ;  /* 0x000000ff0c0c7207 */ /* 0x000fe40000000000 */
[----:B--2---:R-:W-:-:S04]  /*19d0*/  SEL R2, RZ, 0x1, P0 ;  /* 0x00000001ff027807 */ /* 0x004fc80000000000 */
[----:B------:R-:W-:-:S07]  /*19e0*/  LOP3.LUT R11, R11, R2, RZ, 0x3c, !PT ;  /* 0x000000020b0b7212 */ /* 0x000fce00078e3cff */
.L_x_24:
[----:B------:R-:W-:Y:S01]  /*19f0*/  UMOV UR4, 0x400 ;  /* 0x0000040000047882 */ /* 0x000fe20000000000 */
[----:B------:R-:W-:Y:S01]  /*1a00*/  SHF.L.U32 R2, R15, 0x1f, RZ ;  /* 0x0000001f0f027819 */ /* 0x000fe200000006ff */
[----:B-1----:R-:W-:Y:S01]  /*1a10*/  ULEA UR4, UR37, UR4, 0x18 ;  /* 0x0000000425047291 */ /* 0x002fe2000f8ec0ff */
[----:B------:R-:W-:Y:S01]  /*1a20*/  R2UR UR35, R16 ;  /* 0x00000000102372ca */ /* 0x000fe200000e0000 */
[----:B------:R-:W-:Y:S01]  /*1a30*/  UISETP.GE.U32.AND UP0, UPT, UR15, 0x7f, UPT ;  /* 0x0000007f0f00788c */ /* 0x000fe2000bf06070 */
[----:B------:R-:W-:Y:S01]  /*1a40*/  R2UR UR11, R17 ;  /* 0x00000000110b72ca */ /* 0x000fe200000e0000 */
[----:B------:R-:W-:Y:S01]  /*1a50*/  ULEA UR8, UR13, UR4, 0x3 ;  /* 0x000000040d087291 */ /* 0x000fe2000f8e18ff */
[----:B------:R-:W-:-:S08]  /*1a60*/  UMOV UR23, URZ ;  /* 0x000000ff00177c82 */ /* 0x000fd00008000000 */
[----:B------:R1:W2:Y:S01]  /*1a70*/  SYNCS.PHASECHK.TRANS64.TRYWAIT P0, [UR8+0xa0], R2 ;  /* 0x0000a002ff0075a7 */ /* 0x0002a20008001108 */
[----:B------:R-:W-:-:S13]  /*1a80*/  R2UR UR8, R235 ;  /* 0x00000000eb0872ca */ /* 0x000fda00000e0000 */
[----:B------:R-:W-:Y:S01]  /*1a90*/  ULEA UR11, UR8, UR11, 0x6 ;  /* 0x0000000b080b7291 */ /* 0x000fe2000f8e30ff */
[----:B-1----:R-:W-:-:S05]  /*1aa0*/  LEA.HI R2, R234, R234, RZ, 0x1 ;  /* 0x000000eaea027211 */ /* 0x002fca00078f08ff */
[----:B------:R-:W-:-:S05]  /*1ab0*/  IMAD.SHL.U32 R2, R2, 0x80, RZ ;  /* 0x0000008002027824 */ /* 0x000fca00078e00ff */
[----:B------:R-:W-:-:S04]  /*1ac0*/  LOP3.LUT R2, R2, 0xffffff00, RZ, 0xc0, !PT ;  /* 0xffffff0002027812 */ /* 0x000fc800078ec0ff */
[----:B------:R-:W-:-:S13]  /*1ad0*/  R2UR UR9, R2 ;  /* 0x00000000020972ca */ /* 0x000fda00000e0000 */
[----:B------:R-:W-:Y:S01]  /*1ae0*/  ULOP3.LUT UR35, UR9, 0x80, UR35, 0xf8, !UPT ;  /* 0x0000008009237892 */ /* 0x000fe2000f8ef823 */
[----:B------:R-:W-:Y:S11]  /*1af0*/  BRA.U !UP0, `(.L_x_26) ;  /* 0x0000000108c07547 */ /* 0x000ff6000b800000 */
[----:B------:R-:W-:Y:S01]  /*1b00*/  UMOV UR16, UR6 ;  /* 0x0000000600107c82 */ /* 0x000fe20008000000 */
[----:B------:R-:W-:Y:S01]  /*1b10*/  UMOV UR17, UR13 ;  /* 0x0000000d00117c82 */ /* 0x000fe20008000000 */
[----:B------:R-:W-:-:S05]  /*1b20*/  UMOV UR34, URZ ;  /* 0x000000ff00227c82 */ /* 0x000fca0008000000 */
.L_x_32:
[----:B------:R-:W-:Y:S01]  /*1b30*/  ULEA UR33, UR17, UR4, 0x3 ;  /* 0x0000000411217291 */ /* 0x000fe2000f8e18ff */
[----:B------:R-:W-:Y:S01]  /*1b40*/  @P5 MOV R3, 0x5000 ;  /* 0x0000500000035802 */ /* 0x000fe20000000f00 */
[----:B-12-4-:R-:W-:Y:S10]  /*1b50*/  @P0 BRA `(.L_x_27) ;  /* 0x00000000000c0947 */ /* 0x016ff40003800000 */
[----:B------:R-:W-:-:S04]  /*1b60*/  SHF.L.U32 R4, R15, 0x1f, RZ ;  /* 0x0000001f0f047819 */ /* 0x000fc800000006ff */
[----:B------:R-:W1:Y:S02]  /*1b70*/  SYNCS.PHASECHK.TRANS64.TRYWAIT P0, [UR33+0xa0], R4 ;  /* 0x0000a004ff0075a7 */ /* 0x000e640008001121 */
[----:B-1----:R-:W-:Y:S05]  /*1b80*/  @!P0 BRA `(.L_x_28) ;  /* 0x000000c400008947 */ /* 0x002fea0003800000 */
.L_x_27:
[----:B------:R2:W-:Y:S01]  /*1b90*/  @P5 SYNCS.ARRIVE.TRANS64 RZ, [UR33], R3 ;  /* 0x00000003ffff59a7 */ /* 0x0005e20008000021 */
[----:B------:R-:W-:Y:S02]  /*1ba0*/  ULOP3.LUT UR8, UR7, 0x2, URZ, 0xfc, !UPT ;  /* 0x0000000207087892 */ /* 0x000fe4000f8efcff */
[----:B------:R-:W-:Y:S02]  /*1bb0*/  UIADD3 UR16, UPT, UPT, UR16, 0x1, URZ ;  /* 0x0000000110107890 */ /* 0x000fe4000fffe0ff */
[----:B------:R-:W-:Y:S02]  /*1bc0*/  UISETP.NE.AND UP0, UPT, UR8, 0x2, UPT ;  /* 0x000000020800788c */ /* 0x000fe4000bf05270 */
[----:B------:R-:W-:-:S07]  /*1bd0*/  UISETP.NE.AND UP2, UPT, UR16, 0x1, UPT ;  /* 0x000000011000788c */ /* 0x000fce000bf45270 */
[----:B------:R-:W-:Y:S05]  /*1be0*/  BRA.U UP0, `(.L_x_29) ;  /* 0x0000000100047547 */ /* 0x000fea000b800000 */
[----:B------:R-:W-:Y:S05]  /*1bf0*/  BPT.TRAP 0x1 ;  /* 0x000000040000795c */ /* 0x000fea0000300000 */
.L_x_29:
[----:B------:R-:W-:Y:S04]  /*1c00*/  BSSY.RECONVERGENT B0, `(.L_x_30) ;  /* 0x0000003000007945 */ /* 0x000fe80003800200 */
[----:B------:R-:W-:Y:S05]  /*1c10*/  @!P4 BRA `(.L_x_31) ;  /* 0x000000000004c947 */ /* 0x000fea0003800000 */
[----:B------:R-:W-:Y:S05]  /*1c20*/  BPT.TRAP 0x1 ;  /* 0x000000040000795c */ /* 0x000fea0000300000 */
.L_x_31:
[----:B------:R-:W-:Y:S05]  /*1c30*/  BSYNC.RECONVERGENT B0 ;  /* 0x0000000000007941 */ /* 0x000fea0003800200 */
.L_x_30:
[----:B------:R-:W-:Y:S02]  /*1c40*/  UIADD3 UR13, UPT, UPT, UR17, 0x1, URZ ;  /* 0x00000001110d7890 */ /* 0x000fe4000fffe0ff */
[----:B------:R-:W-:Y:S02]  /*1c50*/  ULEA UR32, UR17, UR4, 0xd ;  /* 0x0000000411207291 */ /* 0x000fe4000f8e68ff */
[----:B------:R-:W-:Y:S02]  /*1c60*/  UISETP.NE.AND UP0, UPT, UR13, 0x14, UPT ;  /* 0x000000140d00788c */ /* 0x000fe4000bf05270 */
[----:B------:R-:W-:Y:S02]  /*1c70*/  UIADD3 UR28, UP1, UPT, UR24, 0x80, URZ ;  /* 0x00000080181c7890 */ /* 0x000fe4000ff3e0ff */
[----:B------:R-:W-:Y:S02]  /*1c80*/  USEL UR9, URZ, 0x1, UP0 ;  /* 0x00000001ff097887 */ /* 0x000fe40008000000 */
[----:B------:R-:W-:-:S02]  /*1c90*/  USEL UR13, UR13, URZ, UP0 ;  /* 0x000000ff0d0d7287 */ /* 0x000fc40008000000 */
[----:B------:R-:W-:Y:S02]  /*1ca0*/  UIADD3 UR26, UP0, UPT, UR24, 0x180, URZ ;  /* 0x00000180181a7890 */ /* 0x000fe4000ff1e0ff */
[----:B------:R-:W-:Y:S01]  /*1cb0*/  ULEA UR8, UR13, UR4, 0x3 ;  /* 0x000000040d087291 */ /* 0x000fe2000f8e18ff */
[----:B------:R-:W-:Y:S01]  /*1cc0*/  LOP3.LUT R15, R15, UR9, RZ, 0x3c, !PT ;  /* 0x000000090f0f7c12 */ /* 0x000fe2000f8e3cff */
[----:B------:R-:W-:Y:S02]  /*1cd0*/  ULOP3.LUT UR33, UR33, 0xfefffff8, URZ, 0xc0, !UPT ;  /* 0xfefffff821217892 */ /* 0x000fe4000f8ec0ff */
[----:B------:R-:W-:Y:S01]  /*1ce0*/  UIADD3.X UR29, UPT, UPT, URZ, UR25, URZ, UP1, !UPT ;  /* 0x00000019ff1d7290 */ /* 0x000fe20008ffe4ff */
[----:B-1----:R-:W-:Y:S01]  /*1cf0*/  SHF.L.U32 R2, R15, 0x1f, RZ ;  /* 0x0000001f0f027819 */ /* 0x002fe200000006ff */
[----:B------:R-:W-:Y:S02]  /*1d00*/  UIADD3 UR32, UPT, UPT, UR32, 0x4600, URZ ;  /* 0x0000460020207890 */ /* 0x000fe4000fffe0ff */
[----:B------:R-:W-:Y:S01]  /*1d10*/  UIADD3.X UR27, UPT, UPT, URZ, UR25, URZ, UP0, !UPT ;  /* 0x00000019ff1b7290 */ /* 0x000fe200087fe4ff */
[----:B------:R1:W4:Y:S01]  /*1d20*/  SYNCS.PHASECHK.TRANS64.TRYWAIT P0, [UR8+0xa0], R2 ;  /* 0x0000a002ff0075a7 */ /* 0x0003220008001108 */
[----:B------:R-:W-:Y:S01]  /*1d30*/  ULEA UR8, UR17, UR4, 0xb ;  /* 0x0000000411087291 */ /* 0x000fe2000f8e58ff */
[----:B------:R-:W-:Y:S01]  /*1d40*/  UMOV UR18, 0x0 ;  /* 0x0000000000127882 */ /* 0x000fe20000000000 */
[----:B------:R-:W-:-:S02]  /*1d50*/  UMOV UR19, 0x10000000 ;  /* 0x1000000000137882 */ /* 0x000fc40000000000 */
[----:B------:R-:W-:Y:S01]  /*1d60*/  UIADD3 UR8, UPT, UPT, UR8, 0x2c600, URZ ;  /* 0x0002c60008087890 */ /* 0x000fe2000fffe0ff */
[----:B------:R2:W-:Y:S01]  /*1d70*/  UTMALDG.3D.2CTA [UR32], [UR28], desc[UR18] ;  /* 0x000012201c0075b4 */ /* 0x0005e20008211000 */
[----:B------:R-:W-:Y:S01]  /*1d80*/  UMOV UR10, UR34 ;  /* 0x00000022000a7c82 */ /* 0x000fe20008000000 */
[----:B------:R-:W-:Y:S01]  /*1d90*/  UMOV UR12, UR36 ;  /* 0x00000024000c7c82 */ /* 0x000fe20008000000 */
[----:B------:R-:W-:Y:S01]  /*1da0*/  UMOV UR9, UR33 ;  /* 0x0000002100097c82 */ /* 0x000fe20008000000 */
[----:B------:R-:W-:Y:S01]  /*1db0*/  UMOV UR23, UR5 ;  /* 0x0000000500177c82 */ /* 0x000fe20008000000 */
[----:B------:R-:W-:-:S03]  /*1dc0*/  UMOV UR17, UR13 ;  /* 0x0000000d00117c82 */ /* 0x000fc60008000000 */
[----:B------:R1:W-:Y:S01]  /*1dd0*/  UTMALDG.3D.2CTA [UR8], [UR26], desc[UR18] ;  /* 0x000012081a0075b4 */ /* 0x0003e20008211000 */
[----:B--2---:R-:W-:Y:S01]  /*1de0*/  UIADD3 UR34, UPT, UPT, UR34, 0x40, URZ ;  /* 0x0000004022227890 */ /* 0x004fe2000fffe0ff */
[----:B------:R-:W-:Y:S11]  /*1df0*/  BRA.U UP2, `(.L_x_32) ;  /* 0xfffffffd024c7547 */ /* 0x000ff6000b83ffff */
.L_x_26:
[----:B--2-4-:R-:W-:Y:S01]  /*1e00*/  PLOP3.LUT P0, PT, PT, PT, UP5, 0x80, 0x8 ;  /* 0x000000000008781c */ /* 0x014fe20003f0f058 */
[----:B-1----:R-:W-:Y:S01]  /*1e10*/  ULEA UR8, UR13, UR4, 0x3 ;  /* 0x000000040d087291 */ /* 0x002fe2000f8e18ff */
[----:B------:R-:W-:Y:S01]  /*1e20*/  SHF.L.U32 R2, R15, 0x1f, RZ ;  /* 0x0000001f0f027819 */ /* 0x000fe200000006ff */
[----:B------:R-:W-:-:S10]  /*1e30*/  UISETP.GT.AND UP0, UPT, UR22, UR21, UPT ;  /* 0x000000151600728c */ /* 0x000fd4000bf04270 */
[----:B------:R-:W-:Y:S01]  /*1e40*/  @!P0 SYNCS.ARRIVE.TRANS64.A1T0 RZ, [UR4+0x158], RZ ;  /* 0x000158ffffff89a7 */ /* 0x000fe20008100004 */
[----:B------:R1:W2:Y:S01]  /*1e50*/  SYNCS.PHASECHK.TRANS64.TRYWAIT P0, [UR8+0xa0], R2 ;  /* 0x0000a002ff0075a7 */ /* 0x0002a20008001108 */
[----:B------:R-:W-:Y:S05]  /*1e60*/  BRA.U !UP0, `(.L_x_33) ;  /* 0x0000000108c07547 */ /* 0x000fea000b800000 */
[----:B------:R-:W-:Y:S01]  /*1e70*/  UIADD3 UR26, UPT, UPT, UR14, UR23, URZ ;  /* 0x000000170e1a7290 */ /* 0x000fe2000fffe0ff */
[----:B------:R-:W-:-:S11]  /*1e80*/  UMOV UR27, UR13 ;  /* 0x0000000d001b7c82 */ /* 0x000fd60008000000 */
.L_x_39:
[----:B------:R-:W-:Y:S01]  /*1e90*/  ULEA UR17, UR27, UR4, 0x3 ;  /* 0x000000041b117291 */ /* 0x000fe2000f8e18ff */
[----:B--2---:R-:W-:Y:S01]  /*1ea0*/  @P5 MOV R3, 0x5000 ;  /* 0x0000500000035802 */ /* 0x004fe20000000f00 */
[----:B-12---:R-:W-:Y:S10]  /*1eb0*/  @P0 BRA `(.L_x_34) ;  /* 0x00000000000c0947 */ /* 0x006ff40003800000 */
[----:B------:R-:W-:-:S04]  /*1ec0*/  SHF.L.U32 R4, R15, 0x1f, RZ ;  /* 0x0000001f0f047819 */ /* 0x000fc800000006ff */
[----:B------:R-:W2:Y:S02]  /*1ed0*/  SYNCS.PHASECHK.TRANS64.TRYWAIT P0, [UR17+0xa0], R4 ;  /* 0x0000a004ff0075a7 */ /* 0x000ea40008001111 */
[----:B--2---:R-:W-:Y:S05]  /*1ee0*/  @!P0 BRA `(.L_x_35) ;  /* 0x000000c000408947 */ /* 0x004fea0003800000 */
.L_x_34:
[----:B------:R2:W-:Y:S01]  /*1ef0*/  @P5 SYNCS.ARRIVE.TRANS64 RZ, [UR17], R3 ;  /* 0x00000003ffff59a7 */ /* 0x0005e20008000011 */
[----:B------:R-:W-:-:S04]  /*1f00*/  ULOP3.LUT UR8, UR7, 0x2, URZ, 0xfc, !UPT ;  /* 0x0000000207087892 */ /* 0x000fc8000f8efcff */
[----:B------:R-:W-:-:S09]  /*1f10*/  UISETP.NE.AND UP0, UPT, UR8, 0x2, UPT ;  /* 0x000000020800788c */ /* 0x000fd2000bf05270 */
[----:B------:R-:W-:Y:S05]  /*1f20*/  BRA.U UP0, `(.L_x_36) ;  /* 0x0000000100047547 */ /* 0x000fea000b800000 */
[----:B------:R-:W-:Y:S05]  /*1f30*/  BPT.TRAP 0x1 ;  /* 0x000000040000795c */ /* 0x000fea0000300000 */
.L_x_36:
[----:B------:R-:W-:Y:S04]  /*1f40*/  BSSY.RECONVERGENT B0, `(.L_x_37) ;  /* 0x0000003000007945 */ /* 0x000fe80003800200 */
[----:B------:R-:W-:Y:S05]  /*1f50*/  @!P4 BRA `(.L_x_38) ;  /* 0x000000000004c947 */ /* 0x000fea0003800000 */
[----:B------:R-:W-:Y:S05]  /*1f60*/  BPT.TRAP 0x1 ;  /* 0x000000040000795c */ /* 0x000fea0000300000 */
.L_x_38:
[----:B------:R-:W-:Y:S05]  /*1f70*/  BSYNC.RECONVERGENT B0 ;  /* 0x0000000000007941 */ /* 0x000fea0003800200 */
.L_x_37:
        /* <DEDUP_REMOVED lines=9> */
[----:B------:R-:W-:Y:S02]  /*2010*/  USHF.L.U32 UR18, UR23, 0x6, URZ ;  /* 0x0000000617127899 */ /* 0x000fe400080006ff */
[----:B------:R-:W-:Y:S01]  /*2020*/  ULOP3.LUT UR17, UR17, 0xfefffff8, URZ, 0xc0, !UPT ;  /* 0xfefffff811117892 */ /* 0x000fe2000f8ec0ff */
[----:B-1----:R-:W-:Y:S01]  /*2030*/  SHF.L.U32 R2, R15, 0x1f, RZ ;  /* 0x0000001f0f027819 */ /* 0x002fe200000006ff */
[----:B------:R-:W-:Y:S02]  /*2040*/  UIADD3 UR16, UPT, UPT, UR16, 0x4600, URZ ;  /* 0x0000460010107890 */ /* 0x000fe4000fffe0ff */
[----:B------:R-:W-:Y:S01]  /*2050*/  UIADD3.X UR33, UPT, UPT, URZ, UR25, URZ, UP1, !UPT ;  /* 0x00000019ff217290 */ /* 0x000fe20008ffe4ff */
[----:B------:R4:W1:Y:S01]  /*2060*/  SYNCS.PHASECHK.TRANS64.TRYWAIT P0, [UR8+0xa0], R2 ;  /* 0x0000a002ff0075a7 */ /* 0x0008620008001108 */
[----:B------:R-:W-:-:S02]  /*2070*/  ULEA UR8, UR27, UR4, 0xb ;  /* 0x000000041b087291 */ /* 0x000fc4000f8e58ff */
[----:B------:R-:W-:Y:S02]  /*2080*/  UIADD3.X UR31, UPT, UPT, URZ, UR25, URZ, UP0, !UPT ;  /* 0x00000019ff1f7290 */ /* 0x000fe400087fe4ff */
[----:B------:R-:W-:Y:S01]  /*2090*/  UIADD3 UR8, UPT, UPT, UR8, 0x2c600, URZ ;  /* 0x0002c60008087890 */ /* 0x000fe2000fffe0ff */
[----:B------:R-:W-:Y:S01]  /*20a0*/  UMOV UR28, 0x0 ;  /* 0x00000000001c7882 */ /* 0x000fe20000000000 */
[----:B------:R-:W-:Y:S01]  /*20b0*/  UMOV UR29, 0x10000000 ;  /* 0x10000000001d7882 */ /* 0x000fe20000000000 */
[----:B------:R-:W-:Y:S01]  /*20c0*/  UMOV UR19, UR35 ;  /* 0x0000002300137c82 */ /* 0x000fe20008000000 */
[----:B------:R-:W-:Y:S01]  /*20d0*/  UMOV UR20, UR36 ;  /* 0x0000002400147c82 */ /* 0x000fe20008000000 */
[----:B------:R-:W-:Y:S01]  /*20e0*/  UMOV UR12, UR36 ;  /* 0x00000024000c7c82 */ /* 0x000fe20008000000 */
[----:B------:R-:W-:Y:S01]  /*20f0*/  UMOV UR9, UR17 ;  /* 0x0000001100097c82 */ /* 0x000fe20008000000 */
[----:B------:R-:W-:Y:S01]  /*2100*/  UMOV UR10, UR18 ;  /* 0x00000012000a7c82 */ /* 0x000fe20008000000 */
[----:B------:R4:W-:Y:S01]  /*2110*/  UTMALDG.3D.2CTA [UR16], [UR32], desc[UR28] ;  /* 0x00001c10200075b4 */ /* 0x0009e20008211000 */
[----:B------:R-:W-:Y:S01]  /*2120*/  UIADD3 UR23, UPT, UPT, UR23, 0x1, URZ ;  /* 0x0000000117177890 */ /* 0x000fe2000fffe0ff */
[----:B------:R-:W-:-:S03]  /*2130*/  UMOV UR27, UR13 ;  /* 0x0000000d001b7c82 */ /* 0x000fc60008000000 */
[----:B------:R-:W-:Y:S01]  /*2140*/  UISETP.NE.AND UP0, UPT, UR23, UR26, UPT ;  /* 0x0000001a1700728c */ /* 0x000fe2000bf05270 */
[----:B------:R4:W-:Y:S08]  /*2150*/  UTMALDG.3D.2CTA [UR8], [UR30], desc[UR28] ;  /* 0x00001c081e0075b4 */ /* 0x0009f00008211000 */
[----:B----4-:R-:W-:Y:S05]  /*2160*/  BRA.U UP0, `(.L_x_39) ;  /* 0xfffffffd00487547 */ /* 0x010fea000b83ffff */
.L_x_33:
[C---:B-1----:R-:W-:Y:S01]  /*2170*/  LEA R2, R14.reuse, UR4, 0x3 ;  /* 0x000000040e027c11 */ /* 0x042fe2000f8e18ff */
[----:B------:R-:W-:Y:S01]  /*2180*/  NOP ;  /* 0x0000000000007918 */ /* 0x000fe20000000000 */
[----:B--2---:R-:W-:Y:S02]  /*2190*/  SHF.L.U32 R3, R13, 0x1f, RZ ;  /* 0x0000001f0d037819 */ /* 0x004fe400000006ff */
[----:B------:R-:W-:Y:S02]  /*21a0*/  LEA R4, R14, UR4, 0x4 ;  /* 0x000000040e047c11 */ /* 0x000fe4000f8e20ff */
[----:B------:R-:W1:Y:S02]  /*21b0*/  SYNCS.PHASECHK.TRANS64.TRYWAIT P0, [R2+URZ+0x160], R3 ;  /* 0x00016003020075a7 */ /* 0x000e6400080011ff */
[----:B-1----:R-:W-:Y:S05]  /*21c0*/  @!P0 BRA `(.L_x_40) ;  /* 0x000000bc00a08947 */ /* 0x002fea0003800000 */
.L_x_326:
[----:B------:R-:W2:Y:S01]  /*21d0*/  LDS.128 R4, [R4+0x1f0] ;  /* 0x0001f00004047984 */ /* 0x000ea20000000c00 */
[----:B------:R-:W-:Y:S01]  /*21e0*/  ISETP.GE.AND P0, PT, R129, 0x1, PT ;  /* 0x000000018100780c */ /* 0x000fe20003f06270 */
[----:B-1----:R-:W-:Y:S01]  /*21f0*/  VIADD R2, R2, 0x170 ;  /* 0x0000017002027836 */ /* 0x002fe20000000000 */
[----:B------:R-:W-:Y:S01]  /*2200*/  @!PT LDS RZ, [RZ] ;  /* 0x00000000fffff984 */ /* 0x000fe20000000800 */
[----:B------:R-:W-:Y:S01]  /*2210*/  @!PT LDS RZ, [RZ] ;  /* 0x00000000fffff984 */ /* 0x000fe20000000800 */
[----:B------:R-:W-:Y:S01]  /*2220*/  @!PT LDS RZ, [RZ] ;  /* 0x00000000fffff984 */ /* 0x000fe20000000800 */
[----:B------:R-:W-:Y:S01]  /*2230*/  @!PT LDS RZ, [RZ] ;  /* 0x00000000fffff984 */ /* 0x000fe20000000800 */
[----:B------:R1:W-:Y:S06]  /*2240*/  MEMBAR.ALL.CTA ;  /* 0x0000000000007992 */ /* 0x0003ec0000008000 */
[----:B-1----:R-:W1:Y:S01]  /*2250*/  FENCE.VIEW.ASYNC.S ;  /* 0x00000000000073c6 */ /* 0x002e620000000000 */
[----:B------:R-:W-:-:S04]  /*2260*/  PRMT R2, RZ, 0x654, R2 ;  /* 0x00000654ff027816 */ /* 0x000fc80000000002 */
[----:B-1----:R1:W-:Y:S01]  /*2270*/  SYNCS.ARRIVE.TRANS64.RED.A1T0 RZ, [R2+URZ], RZ ;  /* 0x000000ff02ff79a7 */ /* 0x0023e200081004ff */
[----:B--2---:R-:W-:-:S13]  /*2280*/  LOP3.LUT P2, RZ, R6, 0x1, RZ, 0xc0, !PT ;  /* 0x0000000106ff7812 */ /* 0x004fda000784c0ff */
[----:B------:R-:W-:Y:S01]  /*2290*/  @P2 SHF.R.U32.HI R3, RZ, 0x10, R5 ;  /* 0x00000010ff032819 */ /* 0x000fe20000011605 */
[----:B------:R-:W-:Y:S01]  /*22a0*/  VOTEU.ANY UP0, P2 ;  /* 0x0000000000ff7886 */ /* 0x000fe20001000100 */
[----:B------:R-:W-:Y:S02]  /*22b0*/  @P2 MOV R10, R4 ;  /* 0x00000004000a2202 */ /* 0x000fe40000000f00 */
[----:B------:R-:W-:Y:S02]  /*22c0*/  @P2 R2UR.BROADCAST UR8, R3 ;  /* 0x00000000030822ca */ /* 0x000fe400008e0000 */
[----:B------:R-:W-:-:S11]  /*22d0*/  @P2 LOP3.LUT R9, R5, 0xffff, RZ, 0xc0, !PT ;  /* 0x0000ffff05092812 */ /* 0x000fd600078ec0ff */
[----:B------:R-:W-:Y:S01]  /*22e0*/  @UP0 UMOV UR36, UR8 ;  /* 0x0000000800240c82 */ /* 0x000fe20008000000 */
[----:B-1----:R-:W-:Y:S05]  /*22f0*/  @!P0 BRA `(.L_x_41) ;  /* 0x0000000000b88947 */ /* 0x002fea0003800000 */
[----:B------:R-:W3:Y:S01]  /*2300*/  LDC.64 R4, c[0x0][0xb18] ;  /* 0x0002c600ff047b82 */ /* 0x000ee20000000a00 */
[----:B------:R-:W-:-:S07]  /*2310*/  ISETP.NE.AND P3, PT, R129, 0x1, PT ;  /* 0x000000018100780c */ /* 0x000fce0003f65270 */
[----:B------:R-:W1:Y:S08]  /*2320*/  LDC.64 R6, c[0x0][0xb10] ;  /* 0x0002c400ff067b82 */ /* 0x000e700000000a00 */
[----:B------:R-:W2:Y:S08]  /*2330*/  LDC R18, c[0x0][0xb20] ;  /* 0x0002c800ff127b82 */ /* 0x000eb00000000800 */
[----:B------:R-:W4:Y:S01]  /*2340*/  LDC R19, c[0x0][0xb0c] ;  /* 0x0002c300ff137b82 */ /* 0x000f220000000800 */
[----:B---3--:R-:W-:Y:S01]  /*2350*/  IMAD.HI.U32 R21, R0, R5, RZ ;  /* 0x0000000500157227 */ /* 0x008fe200078e00ff */
[----:B------:R-:W-:-:S03]  /*2360*/  ISETP.NE.AND P0, PT, R4, 0x1, PT ;  /* 0x000000010400780c */ /* 0x000fc60003f05270 */
[----:B------:R-:W-:-:S03]  /*2370*/  IMAD.HI.U32 R5, R9, R5, RZ ;  /* 0x0000000509057227 */ /* 0x000fc600078e00ff */
[----:B------:R-:W3:Y:S01]  /*2380*/  LDC.64 R2, c[0x0][0xb28] ;  /* 0x0002ca00ff027b82 */ /* 0x000ee20000000a00 */
[----:B-1----:R-:W-:-:S04]  /*2390*/  IMAD.HI.U32 R22, R8, R6, RZ ;  /* 0x0000000608167227 */ /* 0x002fc800078e00ff */
[----:B------:R-:W-:Y:S01]  /*23a0*/  IMAD.HI.U32 R23, R10, R6, RZ ;  /* 0x000000060a177227 */ /* 0x000fe200078e00ff */
[----:B------:R-:W-:Y:S02]  /*23b0*/  SHF.R.U32.HI R22, RZ, R7, R22 ;  /* 0x00000007ff167219 */ /* 0x000fe40000011616 */
[-C--:B--2---:R-:W-:Y:S02]  /*23c0*/  SHF.R.U32.HI R21, RZ, R18.reuse, R21 ;  /* 0x00000012ff157219 */ /* 0x084fe40000011615 */
[----:B------:R-:W-:Y:S02]  /*23d0*/  SHF.R.U32.HI R5, RZ, R18, R5 ;  /* 0x00000012ff057219 */ /* 0x000fe40000011605 */
[----:B------:R-:W-:Y:S02]  /*23e0*/  SEL R21, R0, R21, !P0 ;  /* 0x0000001500157207 */ /* 0x000fe40004000000 */
[----:B------:R-:W-:Y:S02]  /*23f0*/  SHF.R.U32.HI R23, RZ, R7, R23 ;  /* 0x00000007ff177219 */ /* 0x000fe40000011617 */
[----:B----4-:R-:W-:-:S02]  /*2400*/  ISETP.NE.AND P1, PT, R19, 0x1, PT ;  /* 0x000000011300780c */ /* 0x010fc40003f25270 */
[----:B------:R-:W-:Y:S02]  /*2410*/  SEL R5, R9, R5, !P0 ;  /* 0x0000000509057207 */ /* 0x000fe40004000000 */
[----:B------:R-:W-:Y:S02]  /*2420*/  SEL R22, R8, R22, !P1 ;  /* 0x0000001608167207 */ /* 0x000fe40004800000 */
[----:B------:R-:W-:Y:S01]  /*2430*/  SEL R23, R10, R23, !P1 ;  /* 0x000000170a177207 */ /* 0x000fe20004800000 */
[----:B---3--:R-:W-:-:S04]  /*2440*/  IMAD.HI.U32 R20, R21, R2, RZ ;  /* 0x0000000215147227 */ /* 0x008fc800078e00ff */
        /* <DEDUP_REMOVED lines=10> */
[----:B------:R-:W-:-:S04]  /*24f0*/  @!P0 IMAD.HI.U32 R7, R23, R2, RZ ;  /* 0x0000000217078227 */ /* 0x000fc800078e00ff */
[----:B------:R-:W-:Y:S01]  /*2500*/  IMAD.MOV R2, RZ, RZ, -R6 ;  /* 0x000000ffff027224 */ /* 0x000fe200078e0a06 */
[----:B------:R-:W-:Y:S02]  /*2510*/  @!P0 SHF.R.U32.HI R3, RZ, R3, R7 ;  /* 0x00000003ff038219 */ /* 0x000fe40000011607 */
[----:B------:R-:W-:Y:S01]  /*2520*/  IADD3 R7, PT, PT, -R5, RZ, RZ ;  /* 0x000000ff05077210 */ /* 0x000fe20007ffe1ff */
[----:B------:R-:W-:Y:S01]  /*2530*/  IMAD R2, R129, R2, R5 ;  /* 0x0000000281027224 */ /* 0x000fe200078e0205 */
        /* <DEDUP_REMOVED lines=10> */
.L_x_41:
[----:B------:R-:W1:Y:S02]  /*25e0*/  LDCU UR8, c[0x0][0xb30] ;  /* 0x00016600ff0877ac */ /* 0x000e640008000800 */
[----:B-1----:R-:W-:-:S09]  /*25f0*/  UISETP.NE.AND UP0, UPT, UR8, 0x1, UPT ;  /* 0x000000010800788c */ /* 0x002fd2000bf05270 */
[----:B------:R-:W-:Y:S05]  /*2600*/  BRA.U UP0, `(.L_x_42) ;  /* 0x0000000100407547 */ /* 0x000fea000b800000 */
[----:B------:R-:W1:Y:S08]  /*2610*/  LDC.64 R4, c[0x0][0xb10] ;  /* 0x0002c400ff047b82 */ /* 0x000e700000000a00 */
[----:B------:R-:W2:Y:S08]  /*2620*/  LDC.64 R2, c[0x0][0xb18] ;  /* 0x0002c600ff027b82 */ /* 0x000eb00000000a00 */
[----:B------:R-:W4:Y:S08]  /*2630*/  LDC R6, c[0x0][0xb20] ;  /* 0x0002c800ff067b82 */ /* 0x000f300000000800 */
[----:B------:R-:W3:Y:S01]  /*2640*/  LDC R7, c[0x0][0xb0c] ;  /* 0x0002c300ff077b82 */ /* 0x000ee20000000800 */
[----:B-1----:R-:W-:-:S05]  /*2650*/  IMAD.HI.U32 R4, R10, R4, RZ ;  /* 0x000000040a047227 */ /* 0x002fca00078e00ff */
[----:B------:R-:W-:Y:S01]  /*2660*/  SHF.R.U32.HI R4, RZ, R5, R4 ;  /* 0x00000005ff047219 */ /* 0x000fe20000011604 */
[----:B--2---:R-:W-:Y:S01]  /*2670*/  IMAD.HI.U32 R3, R9, R3, RZ ;  /* 0x0000000309037227 */ /* 0x004fe200078e00ff */
[----:B------:R-:W-:-:S04]  /*2680*/  ISETP.NE.AND P0, PT, R2, 0x1, PT ;  /* 0x000000010200780c */ /* 0x000fc80003f05270 */
[----:B----4-:R-:W-:-:S04]  /*2690*/  SHF.R.U32.HI R3, RZ, R6, R3 ;  /* 0x00000006ff037219 */ /* 0x010fc80000011603 */
[----:B------:R-:W-:Y:S02]  /*26a0*/  SEL R3, R9, R3, !P0 ;  /* 0x0000000309037207 */ /* 0x000fe40004000000 */
[----:B---3--:R-:W-:-:S04]  /*26b0*/  ISETP.NE.AND P1, PT, R7, 0x1, PT ;  /* 0x000000010700780c */ /* 0x008fc80003f25270 */
[----:B------:R-:W-:-:S05]  /*26c0*/  SEL R4, R10, R4, !P1 ;  /* 0x000000040a047207 */ /* 0x000fca0004800000 */
[----:B------:R-:W-:Y:S02]  /*26d0*/  IMAD.IADD R5, R3, 0x1, -R4 ;  /* 0x0000000103057824 */ /* 0x000fe400078e0a04 */
[----:B------:R-:W-:Y:S02]  /*26e0*/  IMAD.IADD R3, R4, 0x1, -R3 ;  /* 0x0000000104037824 */ /* 0x000fe400078e0a03 */
[----:B------:R-:W-:Y:S02]  /*26f0*/  IMAD R10, R5, R7, R10 ;  /* 0x00000007050a7224 */ /* 0x000fe400078e020a */
[----:B------:R-:W-:-:S07]  /*2700*/  IMAD R9, R3, R2, R9 ;  /* 0x0000000203097224 */ /* 0x000fce00078e0209 */
.L_x_42:
[----:B------:R-:W-:Y:S01]  /*2710*/  VIADD R14, R14, 0x1 ;  /* 0x000000010e0e7836 */ /* 0x000fe20000000000 */
[----:B------:R-:W-:Y:S01]  /*2720*/  UPLOP3.LUT UP5, UPT, UPT, UPT, UPT, 0x80, 0x8 ;  /* 0x000000000008789c */ /* 0x000fe20003faf070 */
[----:B------:R-:W-:Y:S02]  /*2730*/  IMAD.IADD R234, R10, 0x1, R233 ;  /* 0x000000010aea7824 */ /* 0x000fe400078e02e9 */
[----:B------:R-:W-:Y:S01]  /*2740*/  IMAD.IADD R235, R9, 0x1, R232 ;  /* 0x0000000109eb7824 */ /* 0x000fe200078e02e8 */
[----:B------:R-:W-:-:S04]  /*2750*/  ISETP.NE.AND P0, PT, R14, 0x2, PT ;  /* 0x000000020e00780c */ /* 0x000fc80003f05270 */
[----:B------:R-:W-:Y:S02]  /*2760*/  SEL R2, RZ, 0x1, P0 ;  /* 0x00000001ff027807 */ /* 0x000fe40000000000 */
[----:B------:R-:W-:Y:S02]  /*2770*/  SEL R14, R14, RZ, P0 ;  /* 0x000000ff0e0e7207 */ /* 0x000fe40000000000 */
[----:B------:R-:W-:Y:S01]  /*2780*/  LOP3.LUT R13, R13, R2, RZ, 0x3c, !PT ;  /* 0x000000020d0d7212 */ /* 0x000fe200078e3cff */
[----:B------:R-:W-:Y:S06]  /*2790*/  @P2 BRA `(.L_x_43) ;  /* 0xfffffff000542947 */ /* 0x000fec000383ffff */
[----:B------:R-:W-:Y:S01]  /*27a0*/  UIADD3 UR4, UPT, UPT, UR4, 0xa0, URZ ;  /* 0x000000a004047890 */ /* 0x000fe2000fffe0ff */
[----:B------:R-:W-:-:S03]  /*27b0*/  SHF.L.U32 R2, R15, 0x1f, RZ ;  /* 0x0000001f0f027819 */ /* 0x000fc600000006ff */
[----:B------:R-:W-:-:S09]  /*27c0*/  ULEA UR5, UR13, UR4, 0x3 ;  /* 0x000000040d057291 */ /* 0x000fd2000f8e18ff */
[----:B------:R-:W1:Y:S02]  /*27d0*/  SYNCS.PHASECHK.TRANS64.TRYWAIT P0, [UR5], R2 ;  /* 0x00000002ff0075a7 */ /* 0x000e640008001105 */
[----:B-1----:R-:W-:Y:S05]  /*27e0*/  @!P0 BRA `(.L_x_44) ;  /* 0x000000b8002c8947 */ /* 0x002fea0003800000 */
.L_x_328:
[----:B------:R-:W-:-:S04]  /*27f0*/  UIADD3 UR6, UPT, UPT, UR13, 0x1, URZ ;  /* 0x000000010d067890 */ /* 0x000fc8000fffe0ff */
[----:B------:R-:W-:-:S04]  /*2800*/  UISETP.NE.AND UP0, UPT, UR6, 0x14, UPT ;  /* 0x000000140600788c */ /* 0x000fc8000bf05270 */
[----:B------:R-:W-:Y:S02]  /*2810*/  USEL UR7, URZ, 0x1, UP0 ;  /* 0x00000001ff077887 */ /* 0x000fe40008000000 */
[----:B------:R-:W-:-:S04]  /*2820*/  USEL UR6, UR6, URZ, UP0 ;  /* 0x000000ff06067287 */ /* 0x000fc80008000000 */
[----:B------:R-:W-:Y:S01]  /*2830*/  ULEA UR5, UR6, UR4, 0x3 ;  /* 0x0000000406057291 */ /* 0x000fe2000f8e18ff */
[----:B-1----:R-:W-:-:S04]  /*2840*/  LOP3.LUT R2, R15, UR7, RZ, 0x3c, !PT ;  /* 0x000000070f027c12 */ /* 0x002fc8000f8e3cff */
[----:B------:R-:W-:-:S04]  /*2850*/  SHF.L.U32 R3, R2, 0x1f, RZ ;  /* 0x0000001f02037819 */ /* 0x000fc800000006ff */
[----:B------:R-:W1:Y:S02]  /*2860*/  SYNCS.PHASECHK.TRANS64.TRYWAIT P0, [UR5], R3 ;  /* 0x00000003ff0075a7 */ /* 0x000e640008001105 */
[----:B-1----:R-:W-:Y:S05]  /*2870*/  @!P0 BRA `(.L_x_45) ;  /* 0x000000b800208947 */ /* 0x002fea0003800000 */
.L_x_330:
[----:B------:R-:W-:-:S04]  /*2880*/  UIADD3 UR6, UPT, UPT, UR6, 0x1, URZ ;  /* 0x0000000106067890 */ /* 0x000fc8000fffe0ff */
[----:B------:R-:W-:-:S04]  /*2890*/  UISETP.NE.AND UP0, UPT, UR6, 0x14, UPT ;  /* 0x000000140600788c */ /* 0x000fc8000bf05270 */
[----:B------:R-:W-:Y:S02]  /*28a0*/  USEL UR7, URZ, 0x1, UP0 ;  /* 0x00000001ff077887 */ /* 0x000fe40008000000 */
[----:B------:R-:W-:-:S04]  /*28b0*/  USEL UR6, UR6, URZ, UP0 ;  /* 0x000000ff06067287 */ /* 0x000fc80008000000 */
[----:B------:R-:W-:Y:S01]  /*28c0*/  ULEA UR5, UR6, UR4, 0x3 ;  /* 0x0000000406057291 */ /* 0x000fe2000f8e18ff */
[----:B------:R-:W-:-:S04]  /*28d0*/  LOP3.LUT R2, R2, UR7, RZ, 0x3c, !PT ;  /* 0x0000000702027c12 */ /* 0x000fc8000f8e3cff */
[----:B-1----:R-:W-:-:S04]  /*28e0*/  SHF.L.U32 R3, R2, 0x1f, RZ ;  /* 0x0000001f02037819 */ /* 0x002fc800000006ff */
[----:B------:R-:W1:Y:S02]  /*28f0*/  SYNCS.PHASECHK.TRANS64.TRYWAIT P0, [UR5], R3 ;  /* 0x00000003ff0075a7 */ /* 0x000e640008001105 */
[----:B-1----:R-:W-:Y:S05]  /*2900*/  @!P0 BRA `(.L_x_46) ;  /* 0x000000b800148947 */ /* 0x002fea0003800000 */
.L_x_332:
        /* <DEDUP_REMOVED lines=9> */
.L_x_334:
        /* <DEDUP_REMOVED lines=9> */
.L_x_336:
        /* <DEDUP_REMOVED lines=9> */
.L_x_338:
        /* <DEDUP_REMOVED lines=9> */
.L_x_340:
        /* <DEDUP_REMOVED lines=9> */
.L_x_342:
        /* <DEDUP_REMOVED lines=9> */
.L_x_344:
        /* <DEDUP_REMOVED lines=9> */
.L_x_346:
        /* <DEDUP_REMOVED lines=9> */
.L_x_348:
        /* <DEDUP_REMOVED lines=9> */
.L_x_350:
        /* <DEDUP_REMOVED lines=9> */
.L_x_352:
        /* <DEDUP_REMOVED lines=9> */
.L_x_354:
        /* <DEDUP_REMOVED lines=9> */
.L_x_356:
        /* <DEDUP_REMOVED lines=9> */
.L_x_358:
        /* <DEDUP_REMOVED lines=9> */
.L_x_360:
        /* <DEDUP_REMOVED lines=9> */
.L_x_362:
        /* <DEDUP_REMOVED lines=9> */
.L_x_364:
[----:B------:R-:W-:-:S04]  /*3210*/  UIADD3 UR6, UPT, UPT, UR6, 0x1, URZ ;  /* 0x0000000106067890 */ /* 0x000fc8000fffe0ff */
[----:B------:R-:W-:-:S04]  /*3220*/  UISETP.NE.AND UP0, UPT, UR6, 0x14, UPT ;  /* 0x000000140600788c */ /* 0x000fc8000bf05270 */
[----:B------:R-:W-:Y:S02]  /*3230*/  USEL UR5, URZ, 0x1, UP0 ;  /* 0x00000001ff057887 */ /* 0x000fe40008000000 */
[----:B------:R-:W-:-:S04]  /*3240*/  USEL UR6, UR6, URZ, UP0 ;  /* 0x000000ff06067287 */ /* 0x000fc80008000000 */
[----:B------:R-:W-:Y:S01]  /*3250*/  ULEA UR6, UR6, UR4, 0x3 ;  /* 0x0000000406067291 */ /* 0x000fe2000f8e18ff */
[----:B------:R-:W-:-:S04]  /*3260*/  LOP3.LUT R2, R2, UR5, RZ, 0x3c, !PT ;  /* 0x0000000502027c12 */ /* 0x000fc8000f8e3cff */
[----:B------:R-:W-:Y:S01]  /*3270*/  SHF.L.U32 R2, R2, 0x1f, RZ ;  /* 0x0000001f02027819 */ /* 0x000fe200000006ff */
[----:B-1-3--:R-:W-:-:S07]  /*3280*/  IMAD.U32 R0, RZ, RZ, UR6 ;  /* 0x00000006ff007e24 */ /* 0x00afce000f8e00ff */
.L_x_63:
[----:B-1----:R1:W2:Y:S02]  /*3290*/  SYNCS.PHASECHK.TRANS64.TRYWAIT P0, [R0+URZ], R2 ;  /* 0x00000002000075a7 */ /* 0x0022a400080011ff */
[----:B--2---:R-:W-:Y:S05]  /*32a0*/  @!P0 NANOSLEEP.SYNCS 0x989680 ;  /* 0x009896800000895d */ /* 0x004fea0003900000 */
[----:B------:R-:W2:Y:S02]  /*32b0*/  @!P0 SYNCS.PHASECHK.TRANS64 P0, [R0+URZ], R2 ;  /* 0x00000002000085a7 */ /* 0x000ea400080010ff */
[----:B--2---:R-:W-:Y:S05]  /*32c0*/  @P0 EXIT ;  /* 0x000000000000094d */ /* 0x004fea0003800000 */
[----:B------:R-:W-:Y:S05]  /*32d0*/  BRA `(.L_x_63) ;  /* 0xfffffffc00ec7947 */ /* 0x000fea000383ffff */
.L_x_23:
[----:B------:R-:W-:-:S04]  /*32e0*/  UISETP.NE.AND UP1, UPT, UR37, URZ, UPT ;  /* 0x000000ff2500728c */ /* 0x000fc8000bf25270 */
[----:B------:R-:W-:-:S09]  /*32f0*/  UISETP.NE.OR UP1, UPT, UR10, 0x1, UP1 ;  /* 0x000000010a00788c */ /* 0x000fd20008f25670 */
[----:B------:R-:W-:Y:S05]  /*3300*/  BRA.U UP1, `(.L_x_64) ;  /* 0x00000005014c7547 */ /* 0x000fea000b800000 */
[----:B------:R-:W-:Y:S01]  /*3310*/  HFMA2 R11, -RZ, RZ, 0, 0 ;  /* 0x00000000ff0b7431 */ /* 0x000fe200000001ff */
[----:B------:R-:W-:Y:S01]  /*3320*/  ISETP.GE.U32.AND P2, PT, R10, 0x2, PT ;  /* 0x000000020a00780c */ /* 0x000fe20003f46070 */
[----:B------:R-:W-:Y:S01]  /*3330*/  IMAD.MOV.U32 R12, RZ, RZ, 0x1 ;  /* 0x00000001ff0c7424 */ /* 0x000fe200078e00ff */
[----:B------:R-:W-:Y:S01]  /*3340*/  CS2R R8, SRZ ;  /* 0x0000000000087805 */ /* 0x000fe2000001ff00 */
[----:B------:R-:W-:Y:S01]  /*3350*/  IMAD.MOV.U32 R3, RZ, RZ, RZ ;  /* 0x000000ffff037224 */ /* 0x000fe200078e00ff */
[----:B------:R-:W-:Y:S01]  /*3360*/  UMOV UR4, 0x400 ;  /* 0x0000040000047882 */ /* 0x000fe20000000000 */
[----:B------:R-:W-:Y:S01]  /*3370*/  UMOV UR6, URZ ;  /* 0x000000ff00067c82 */ /* 0x000fe20008000000 */
[----:B------:R-:W-:-:S12]  /*3380*/  ULEA UR37, UR37, UR4, 0x18 ;  /* 0x0000000425257291 */ /* 0x000fd8000f8ec0ff */
.L_x_68:
[----:B------:R-:W-:Y:S02]  /*3390*/  LEA R0, R3, UR37, 0x3 ;  /* 0x0000002503007c11 */ /* 0x000fe4000f8e18ff */
[----:B------:R-:W-:-:S03]  /*33a0*/  SHF.L.U32 R4, R8, 0x1f, RZ ;  /* 0x0000001f08047819 */ /* 0x000fc600000006ff */
[----:B------:R-:W-:Y:S01]  /*33b0*/  VIADD R5, R0, 0x1d0 ;  /* 0x000001d000057836 */ /* 0x000fe20000000000 */
[----:B------:R-:W1:Y:S02]  /*33c0*/  SYNCS.PHASECHK.TRANS64.TRYWAIT P0, [R0+URZ+0x1c0], R4 ;  /* 0x0001c004000075a7 */ /* 0x000e6400080011ff */
[----:B-1----:R-:W-:Y:S05]  /*33d0*/  @!P0 BRA `(.L_x_65) ;  /* 0x000000b000f88947 */ /* 0x002fea0003800000 */
.L_x_365:
[----:B------:R-:W-:Y:S01]  /*33e0*/  ULEA UR5, UR6, UR37, 0x3 ;  /* 0x0000002506057291 */ /* 0x000fe2000f8e18ff */
[----:B-1----:R-:W-:Y:S01]  /*33f0*/  PRMT R0, RZ, 0x654, R5 ;  /* 0x00000654ff007816 */ /* 0x002fe20000000005 */
[----:B------:R-:W-:Y:S01]  /*3400*/  @!P2 IMAD.MOV.U32 R4, RZ, RZ, 0x10 ;  /* 0x00000010ff04a424 */ /* 0x000fe200078e00ff */
[----:B------:R-:W-:Y:S01]  /*3410*/  SHF.L.U32 R5, R12, 0x1f, RZ ;  /* 0x0000001f0c057819 */ /* 0x000fe200000006ff */
[----:B------:R-:W-:Y:S01]  /*3420*/  UIADD3 UR4, UPT, UPT, UR5, 0x160, URZ ;  /* 0x0000016005047890 */ /* 0x000fe2000fffe0ff */
[----:B------:R1:W-:Y:S05]  /*3430*/  SYNCS.ARRIVE.TRANS64.RED.A1T0 RZ, [R0+URZ], RZ ;  /* 0x000000ff00ff79a7 */ /* 0x0003ea00081004ff */
[----:B------:R-:W-:Y:S01]  /*3440*/  IMAD.U32 R6, RZ, RZ, UR4 ;  /* 0x00000004ff067e24 */ /* 0x000fe2000f8e00ff */
[----:B------:R-:W2:Y:S04]  /*3450*/  SYNCS.PHASECHK.TRANS64.TRYWAIT P0, [UR5+0x170], R5 ;  /* 0x00017005ff0075a7 */ /* 0x000ea80008001105 */
[----:B------:R-:W-:Y:S01]  /*3460*/  PRMT R6, R10, 0x654, R6 ;  /* 0x000006540a067816 */ /* 0x000fe20000000006 */
[----:B-12---:R-:W-:Y:S06]  /*3470*/  @!P0 BRA `(.L_x_66) ;  /* 0x000000b000e48947 */ /* 0x006fec0003800000 */
.L_x_367:
[----:B------:R-:W-:Y:S01]  /*3480*/  ULEA UR4, UR6, UR37, 0x4 ;  /* 0x0000002506047291 */ /* 0x000fe2000f8e20ff */
[----:B------:R-:W-:Y:S01]  /*3490*/  SEL R2, R6, R2, !P2 ;  /* 0x0000000206027207 */ /* 0x000fe20005000000 */
[----:B------:R-:W-:Y:S01]  /*34a0*/  UIADD3 UR5, UPT, UPT, UR5, 0x160, URZ ;  /* 0x0000016005057890 */ /* 0x000fe2000fffe0ff */
[----:B-1----:R-:W-:Y:S01]  /*34b0*/  LEA R0, R11, UR37, 0x3 ;  /* 0x000000250b007c11 */ /* 0x002fe2000f8e18ff */
[----:B------:R-:W-:Y:S01]  /*34c0*/  UIADD3 UR4, UPT, UPT, UR4, 0x1f0, URZ ;  /* 0x000001f004047890 */ /* 0x000fe2000fffe0ff */
[----:B------:R1:W-:Y:S01]  /*34d0*/  @!P2 SYNCS.ARRIVE.TRANS64.RED RZ, [R2+URZ], R4 ;  /* 0x0000000402ffa9a7 */ /* 0x0003e200080004ff */
[----:B------:R-:W-:Y:S01]  /*34e0*/  UIADD3 UR6, UPT, UPT, UR6, 0x1, URZ ;  /* 0x0000000106067890 */ /* 0x000fe2000fffe0ff */
[----:B------:R-:W-:-:S03]  /*34f0*/  VIADD R3, R3, 0x1 ;  /* 0x0000000103037836 */ /* 0x000fc60000000000 */
[----:B------:R-:W-:Y:S02]  /*3500*/  UISETP.NE.AND UP0, UPT, UR6, 0x2, UPT ;  /* 0x000000020600788c */ /* 0x000fe4000bf05270 */
[----:B------:R-:W-:Y:S01]  /*3510*/  ISETP.NE.AND P0, PT, R3, 0x2, PT ;  /* 0x000000020300780c */ /* 0x000fe20003f05270 */
[----:B------:R-:W-:Y:S06]  /*3520*/  UGETNEXTWORKID.BROADCAST [UR4], [UR5] ;  /* 0x00000000040073ca */ /* 0x000fec0008000100 */
[----:B------:R-:W-:Y:S02]  /*3530*/  USEL UR4, URZ, 0x1, UP0 ;  /* 0x00000001ff047887 */ /* 0x000fe40008000000 */
[----:B------:R-:W-:-:S04]  /*3540*/  USEL UR6, UR6, URZ, UP0 ;  /* 0x000000ff06067287 */ /* 0x000fc80008000000 */
[----:B------:R-:W-:Y:S02]  /*3550*/  LOP3.LUT R12, R12, UR4, RZ, 0x3c, !PT ;  /* 0x000000040c0c7c12 */ /* 0x000fe4000f8e3cff */
[----:B-1----:R-:W-:-:S04]  /*3560*/  SHF.L.U32 R4, R9, 0x1f, RZ ;  /* 0x0000001f09047819 */ /* 0x002fc800000006ff */
[----:B------:R-:W1:Y:S02]  /*3570*/  SYNCS.PHASECHK.TRANS64.TRYWAIT P1, [R0+URZ+0x160], R4 ;  /* 0x00016004000075a7 */ /* 0x000e6400080211ff */
[----:B-1----:R-:W-:Y:S05]  /*3580*/  @!P1 BRA `(.L_x_67) ;  /* 0x000000b000b89947 */ /* 0x002fea0003800000 */
.L_x_368:
[----:B-1----:R-:W-:Y:S01]  /*3590*/  LEA R4, R11, UR37, 0x4 ;  /* 0x000000250b047c11 */ /* 0x002fe2000f8e20ff */
[----:B------:R-:W-:Y:S01]  /*35a0*/  VIADD R0, R0, 0x170 ;  /* 0x0000017000007836 */ /* 0x000fe20000000000 */
[----:B------:R-:W-:Y:S01]  /*35b0*/  SEL R3, R3, RZ, P0 ;  /* 0x000000ff03037207 */ /* 0x000fe20000000000 */
[----:B------:R-:W-:-:S03]  /*35c0*/  VIADD R11, R11, 0x1 ;  /* 0x000000010b0b7836 */ /* 0x000fc60000000000 */
[----:B------:R-:W1:Y:S01]  /*35d0*/  LDS.128 R4, [R4+0x1f0] ;  /* 0x0001f00004047984 */ /* 0x000e620000000c00 */
[----:B------:R-:W-:Y:S02]  /*35e0*/  PRMT R0, RZ, 0x654, R0 ;  /* 0x00000654ff007816 */ /* 0x000fe40000000000 */
[C---:B------:R-:W-:Y:S01]  /*35f0*/  ISETP.NE.AND P1, PT, R11.reuse, 0x2, PT ;  /* 0x000000020b00780c */ /* 0x040fe20003f25270 */
[----:B------:R-:W-:Y:S01]  /*3600*/  @!PT LDS RZ, [RZ] ;  /* 0x00000000fffff984 */ /* 0x000fe20000000800 */
[----:B------:R-:W-:Y:S01]  /*3610*/  @!PT LDS RZ, [RZ] ;  /* 0x00000000fffff984 */ /* 0x000fe20000000800 */
[----:B------:R-:W-:Y:S01]  /*3620*/  @!PT LDS RZ, [RZ] ;  /* 0x00000000fffff984 */ /* 0x000fe20000000800 */
[----:B------:R-:W-:Y:S01]  /*3630*/  @!PT LDS RZ, [RZ] ;  /* 0x00000000fffff984 */ /* 0x000fe20000000800 */
[----:B------:R2:W-:Y:S06]  /*3640*/  MEMBAR.ALL.CTA ;  /* 0x0000000000007992 */ /* 0x0005ec0000008000 */
[----:B--2---:R-:W2:Y:S01]  /*3650*/  FENCE.VIEW.ASYNC.S ;  /* 0x00000000000073c6 */ /* 0x004ea20000000000 */
[----:B------:R-:W-:Y:S01]  /*3660*/  SEL R11, R11, RZ, P1 ;  /* 0x000000ff0b0b7207 */ /* 0x000fe20000800000 */
[----:B--2---:R2:W-:Y:S01]  /*3670*/  SYNCS.ARRIVE.TRANS64.RED.A1T0 RZ, [R0+URZ], RZ ;  /* 0x000000ff00ff79a7 */ /* 0x0045e200081004ff */
[----:B-1----:R-:W-:-:S02]  /*3680*/  LOP3.LUT P3, RZ, R6, 0x1, RZ, 0xc0, !PT ;  /* 0x0000000106ff7812 */ /* 0x002fc4000786c0ff */
[----:B------:R-:W-:-:S04]  /*3690*/  SEL R4, RZ, 0x1, P1 ;  /* 0x00000001ff047807 */ /* 0x000fc80000800000 */
[----:B------:R-:W-:Y:S02]  /*36a0*/  LOP3.LUT R9, R9, R4, RZ, 0x3c, !PT ;  /* 0x0000000409097212 */ /* 0x000fe400078e3cff */
[----:B--2---:R-:W-:-:S04]  /*36b0*/  SEL R0, RZ, 0x1, P0 ;  /* 0x00000001ff007807 */ /* 0x004fc80000000000 */
[----:B------:R-:W-:Y:S01]  /*36c0*/  LOP3.LUT R8, R8, R0, RZ, 0x3c, !PT ;  /* 0x0000000008087212 */ /* 0x000fe200078e3cff */
[----:B------:R-:W-:Y:S06]  /*36d0*/  @P3 BRA `(.L_x_68) ;  /* 0xfffffffc002c3947 */ /* 0x000fec000383ffff */
[----:B------:R-:W-:Y:S01]  /*36e0*/  ULEA UR5, UR6, UR37, 0x3 ;  /* 0x0000002506057291 */ /* 0x000fe2000f8e18ff */
[----:B------:R-:W-:-:S08]  /*36f0*/  SHF.L.U32 R2, R12, 0x1f, RZ ;  /* 0x0000001f0c027819 */ /* 0x000fd000000006ff */
[----:B------:R-:W1:Y:S02]  /*3700*/  SYNCS.PHASECHK.TRANS64 P0, [UR5+0x170], R2 ;  /* 0x00017002ff0075a7 */ /* 0x000e640008001005 */
[----:B-1----:R-:W-:Y:S05]  /*3710*/  @P0 BRA `(.L_x_69) ;  /* 0x0000000000080947 */ /* 0x002fea0003800000 */
[----:B------:R-:W1:Y:S02]  /*3720*/  SYNCS.PHASECHK.TRANS64.TRYWAIT P0, [UR5+0x170], R2 ;  /* 0x00017002ff0075a7 */ /* 0x000e640008001105 */
[----:B-1----:R-:W-:Y:S05]  /*3730*/  @!P0 BRA `(.L_x_70) ;  /* 0x000000b000608947 */ /* 0x002fea0003800000 */
.L_x_69:
[----:B------:R-:W-:-:S04]  /*3740*/  UIADD3 UR4, UPT, UPT, UR6, 0x1, URZ ;  /* 0x0000000106047890 */ /* 0x000fc8000fffe0ff */
[----:B------:R-:W-:-:S04]  /*3750*/  UISETP.NE.AND UP0, UPT, UR4, 0x2, UPT ;  /* 0x000000020400788c */ /* 0x000fc8000bf05270 */
[----:B------:R-:W-:Y:S02]  /*3760*/  USEL UR7, URZ, 0x1, UP0 ;  /* 0x00000001ff077887 */ /* 0x000fe40008000000 */
[----:B------:R-:W-:-:S04]  /*3770*/  USEL UR4, UR4, URZ, UP0 ;  /* 0x000000ff04047287 */ /* 0x000fc80008000000 */
[----:B------:R-:W-:Y:S01]  /*3780*/  ULEA UR4, UR4, UR37, 0x3 ;  /* 0x0000002504047291 */ /* 0x000fe2000f8e18ff */
[----:B-1----:R-:W-:-:S04]  /*3790*/  LOP3.LUT R2, R12, UR7, RZ, 0x3c, !PT ;  /* 0x000000070c027c12 */ /* 0x002fc8000f8e3cff */
[----:B------:R-:W-:-:S04]  /*37a0*/  SHF.L.U32 R0, R2, 0x1f, RZ ;  /* 0x0000001f02007819 */ /* 0x000fc800000006ff */
[----:B------:R-:W1:Y:S02]  /*37b0*/  SYNCS.PHASECHK.TRANS64 P0, [UR4+0x170], R0 ;  /* 0x00017000ff0075a7 */ /* 0x000e640008001004 */
[----:B-1----:R-:W-:Y:S05]  /*37c0*/  @P0 EXIT ;  /* 0x000000000000094d */ /* 0x002fea0003800000 */
[----:B------:R-:W-:Y:S02]  /*37d0*/  SHF.L.U32 R2, R2, 0x1f, RZ ;  /* 0x0000001f02027819 */ /* 0x000fe400000006ff */
[----:B------:R-:W-:-:S07]  /*37e0*/  MOV R0, UR4 ;  /* 0x0000000400007c02 */ /* 0x000fce0008000f00 */
.L_x_71:
[----:B-1----:R1:W2:Y:S02]  /*37f0*/  SYNCS.PHASECHK.TRANS64.TRYWAIT P0, [R0+URZ+0x170], R2 ;  /* 0x00017002000075a7 */ /* 0x0022a400080011ff */
[----:B--2---:R-:W-:Y:S05]  /*3800*/  @!P0 NANOSLEEP.SYNCS 0x989680 ;  /* 0x009896800000895d */ /* 0x004fea0003900000 */
[----:B------:R-:W2:Y:S02]  /*3810*/  @!P0 SYNCS.PHASECHK.TRANS64 P0, [R0+URZ+0x170], R2 ;  /* 0x00017002000085a7 */ /* 0x000ea400080010ff */
[----:B--2---:R-:W-:Y:S05]  /*3820*/  @P0 EXIT ;  /* 0x000000000000094d */ /* 0x004fea0003800000 */
[----:B------:R-:W-:Y:S05]  /*3830*/  BRA `(.L_x_71) ;  /* 0xfffffffc00ec7947 */ /* 0x000fea000383ffff */
.L_x_64:
[----:B------:R-:W-:Y:S05]  /*3840*/  BRA.U UP4, `(.L_x_72) ;  /* 0x0000001104a07547 */ /* 0x000fea000b800000 */
[----:B------:R-:W-:Y:S01]  /*3850*/  UMOV UR6, 0x40 ;  /* 0x0000004000067882 */ /* 0x000fe20000000000 */
[----:B------:R-:W-:Y:S01]  /*3860*/  NOP ;  /* 0x0000000000007918 */ /* 0x000fe20000000000 */
[----:B------:R-:W-:Y:S01]  /*3870*/  ULEA UR6, UR37, UR6, 0x18 ;  /* 0x0000000625067291 */ /* 0x000fe2000f8ec0ff */
[----:B------:R-:W-:Y:S02]  /*3880*/  UMOV UR7, 0x400 ;  /* 0x0000040000077882 */ /* 0x000fe40000000000 */
[----:B------:R-:W-:-:S06]  /*3890*/  ULEA UR37, UR37, UR7, 0x18 ;  /* 0x0000000725257291 */ /* 0x000fcc000f8ec0ff */
[----:B------:R-:W1:Y:S02]  /*38a0*/  LDS.U8 R2, [UR6+0x1c] ;  /* 0x00001c06ff027984 */ /* 0x000e640008000000 */
[----:B-1----:R-:W-:-:S13]  /*38b0*/  ISETP.NE.AND P0, PT, R2, RZ, PT ;  /* 0x000000ff0200720c */ /* 0x002fda0003f05270 */
[----:B------:R-:W-:Y:S05]  /*38c0*/  @P0 BRA `(.L_x_73) ;  /* 0x0000000400080947 */ /* 0x000fea0003800000 */
[----:B------:R-:W-:Y:S02]  /*38d0*/  UISETP.NE.U32.AND UP0, UPT, UR5, 0x1, UPT ;  /* 0x000000010500788c */ /* 0x000fe4000bf05070 */
[----:B------:R-:W-:-:S07]  /*38e0*/  UIADD3 UR8, UPT, UPT, UR6, 0x8, URZ ;  /* 0x0000000806087890 */ /* 0x000fce000fffe0ff */
[----:B------:R-:W-:Y:S05]  /*38f0*/  BRA.U !UP0, `(.L_x_74) ;  /* 0x00000001089c7547 */ /* 0x000fea000b800000 */
[----:B------:R-:W-:Y:S01]  /*3900*/  ELECT P0, URZ, PT ;  /* 0x0000000000ff782f */ /* 0x000fe20003800000 */
[----:B------:R-:W-:-:S12]  /*3910*/  BSSY B0, `(.L_x_74) ;  /* 0x0000025000007945 */ /* 0x000fd80003800000 */
[----:B------:R-:W-:Y:S05]  /*3920*/  @!P0 BRA `(.L_x_75) ;  /* 0x00000000008c8947 */ /* 0x000fea0003800000 */
[----:B------:R-:W-:-:S05]  /*3930*/  UMOV UR7, 0x10 ;  /* 0x0000001000077882 */ /* 0x000fca0000000000 */
[----:B------:R-:W-:Y:S04]  /*3940*/  DEPBAR.LE SB1, 0x36 ;  /* 0x00009d800000791a */ /* 0x000fe80000000000 */
[----:B------:R-:W1:Y:S02]  /*3950*/  UTCATOMSWS.2CTA.FIND_AND_SET.ALIGN UP1, UR7, UR7 ;  /* 0x00000007000775e3 */ /* 0x000e640008220800 */
[----:B-1----:R-:W-:Y:S01]  /*3960*/  MOV R10, UR7 ;  /* 0x00000007000a7c02 */ /* 0x002fe20008000f00 */
[----:B------:R-:W-:Y:S06]  /*3970*/  BRA.U UP1, `(.L_x_76) ;  /* 0x0000000101187547 */ /* 0x000fec000b800000 */
.L_x_77:
[----:B------:R-:W-:Y:S05]  /*3980*/  NANOSLEEP 0x64 ;  /* 0x000000640000795d */ /* 0x000fea0003800000 */
[----:B------:R-:W-:-:S05]  /*3990*/  UMOV UR7, 0x10 ;  /* 0x0000001000077882 */ /* 0x000fca0000000000 */
[----:B------:R-:W-:Y:S04]  /*39a0*/  DEPBAR.LE SB1, 0x36 ;  /* 0x00009d800000791a */ /* 0x000fe80000000000 */
[----:B------:R-:W1:Y:S02]  /*39b0*/  UTCATOMSWS.2CTA.FIND_AND_SET.ALIGN UP1, UR7, UR7 ;  /* 0x00000007000775e3 */ /* 0x000e640008220800 */
[----:B-1----:R-:W-:Y:S01]  /*39c0*/  MOV R10, UR7 ;  /* 0x00000007000a7c02 */ /* 0x002fe20008000f00 */
[----:B------:R-:W-:Y:S05]  /*39d0*/  BRA.U !UP1, `(.L_x_77) ;  /* 0xfffffffd09e87547 */ /* 0x000fea000b83ffff */
.L_x_76:
[----:B------:R-:W1:Y:S01]  /*39e0*/  LDS R5, [UR6+0x10] ;  /* 0x00001006ff057984 */ /* 0x000e620008000800 */
[----:B------:R-:W-:Y:S01]  /*39f0*/  IMAD.U32 R3, RZ, RZ, UR37 ;  /* 0x00000025ff037e24 */ /* 0x000fe2000f8e00ff */
[----:B------:R-:W-:-:S03]  /*3a00*/  MOV R2, UR4 ;  /* 0x0000000400027c02 */ /* 0x000fc60008000f00 */
[----:B------:R-:W-:Y:S01]  /*3a10*/  VIADD R3, R3, 0x210 ;  /* 0x0000021003037836 */ /* 0x000fe20000000000 */
[----:B-1----:R-:W-:-:S04]  /*3a20*/  SHF.L.U32 R5, R5, 0x1f, RZ ;  /* 0x0000001f05057819 */ /* 0x002fc800000006ff */
[----:B------:R-:W1:Y:S02]  /*3a30*/  SYNCS.PHASECHK.TRANS64.TRYWAIT P0, [UR6+0x8], R5 ;  /* 0x00000805ff0075a7 */ /* 0x000e640008001106 */
[----:B-1----:R-:W-:Y:S05]  /*3a40*/  @P0 BRA `(.L_x_78) ;  /* 0x0000000000080947 */ /* 0x002fea0003800000 */
[----:B------:R-:W1:Y:S02]  /*3a50*/  SYNCS.PHASECHK.TRANS64.TRYWAIT P0, [UR6+0x8], R5 ;  /* 0x00000805ff0075a7 */ /* 0x000e640008001106 */
[----:B-1----:R-:W-:Y:S05]  /*3a60*/  @!P0 BRA `(.L_x_79) ;  /* 0x000000ac00ac8947 */ /* 0x002fea0003800000 */
.L_x_78:
[----:B-1----:R-:W-:Y:S01]  /*3a70*/  HFMA2 R4, -RZ, RZ, 0, 5.9604644775390625e-08 ;  /* 0x00000001ff047431 */ /* 0x002fe200000001ff */
[----:B------:R-:W-:Y:S01]  /*3a80*/  UPRMT UR7, UR4, 0x654, UR8 ;  /* 0x0000065404077896 */ /* 0x000fe20008000008 */
[----:B------:R-:W-:Y:S01]  /*3a90*/  IMAD.MOV.U32 R7, RZ, RZ, 0xffff ;  /* 0x0000ffffff077424 */ /* 0x000fe200078e00ff */
[----:B------:R-:W-:Y:S01]  /*3aa0*/  PRMT R2, R2, 0x654, R3 ;  /* 0x0000065402027816 */ /* 0x000fe20000000003 */
[----:B------:R-:W-:Y:S02]  /*3ab0*/  IMAD.MOV.U32 R5, RZ, RZ, 0x4 ;  /* 0x00000004ff057424 */ /* 0x000fe400078e00ff */
[----:B------:R-:W-:Y:S01]  /*3ac0*/  IMAD.SHL.U32 R9, R10, 0x20, RZ ;  /* 0x000000200a097824 */ /* 0x000fe200078e00ff */
[----:B------:R-:W-:Y:S02]  /*3ad0*/  MOV R3, UR7 ;  /* 0x0000000700037c02 */ /* 0x000fe40008000f00 */
[-C--:B------:R-:W-:Y:S01]  /*3ae0*/  SHF.L.U32 R7, R7, R10.reuse, RZ ;  /* 0x0000000a07077219 */ /* 0x080fe200000006ff */
[----:B------:R1:W-:Y:S01]  /*3af0*/  SYNCS.ARRIVE.TRANS64.RED RZ, [UR7], R5 ;  /* 0x00000005ffff79a7 */ /* 0x0003e20008000407 */
[----:B------:R-:W-:Y:S01]  /*3b00*/  SHF.L.U32 R6, R4, R10, RZ ;  /* 0x0000000a04067219 */ /* 0x000fe200000006ff */
[----:B------:R1:W-:Y:S04]  /*3b10*/  STS [UR37+0x210], R9 ;  /* 0x00021009ff007988 */ /* 0x0003e80008000825 */
[----:B------:R1:W-:Y:S04]  /*3b20*/  STAS [R2.64], R10 ;  /* 0x0000000a02007dbd */ /* 0x0003e8000c0008ff */
[----:B------:R1:W-:Y:S04]  /*3b30*/  ATOMS.OR RZ, [UR6+0x14], R7 ;  /* 0x00001407ffff798c */ /* 0x0003e8000b000006 */
[----:B------:R1:W-:Y:S04]  /*3b40*/  ATOMS.OR RZ, [UR6+0x18], R6 ;  /* 0x00001806ffff798c */ /* 0x0003e8000b000006 */
[----:B------:R1:W-:Y:S02]  /*3b50*/  ATOMS.XOR RZ, [UR6+0x10], R4 ;  /* 0x00001004ffff798c */ /* 0x0003e4000b800006 */
.L_x_75:
[----:B------:R-:W-:Y:S05]  /*3b60*/  BSYNC B0 ;  /* 0x0000000000007941 */ /* 0x000fea0003800000 */
.L_x_74:
[----:B------:R-:W-:Y:S05]  /*3b70*/  BRA.U UP0, `(.L_x_80) ;  /* 0x00000001006c7547 */ /* 0x000fea000b800000 */
[----:B------:R-:W-:-:S03]  /*3b80*/  UMOV UR7, 0xffffffff ;  /* 0xffffffff00077882 */ /* 0x000fc60000000000 */
[----:B------:R-:W-:Y:S05]  /*3b90*/  BRA.DIV UR7, `(.L_x_81) ;  /* 0x000000ae07787947 */ /* 0x000fea000b800000 */
[----:B------:R-:W-:-:S13]  /*3ba0*/  ELECT P6, URZ, PT ;  /* 0x0000000000ff782f */ /* 0x000fda00038c0000 */
.L_x_372:
[----:B------:R-:W-:Y:S05]  /*3bb0*/  @!P6 BRA `(.L_x_80) ;  /* 0x00000000005ce947 */ /* 0x000fea0003800000 */
[----:B-1----:R-:W1:Y:S02]  /*3bc0*/  LDS R3, [UR6+0x10] ;  /* 0x00001006ff037984 */ /* 0x002e640008000800 */
[----:B-1----:R-:W-:-:S04]  /*3bd0*/  SHF.L.U32 R3, R3, 0x1f, RZ ;  /* 0x0000001f03037819 */ /* 0x002fc800000006ff */
[----:B------:R-:W1:Y:S02]  /*3be0*/  SYNCS.PHASECHK.TRANS64.TRYWAIT P0, [UR6+0x8], R3 ;  /* 0x00000803ff0075a7 */ /* 0x000e640008001106 */
[----:B-1----:R-:W-:Y:S05]  /*3bf0*/  @P0 BRA `(.L_x_82) ;  /* 0x0000000000080947 */ /* 0x002fea0003800000 */
[----:B------:R-:W1:Y:S02]  /*3c00*/  SYNCS.PHASECHK.TRANS64.TRYWAIT P0, [UR6+0x8], R3 ;  /* 0x00000803ff0075a7 */ /* 0x000e640008001106 */
[----:B-1----:R-:W-:Y:S05]  /*3c10*/  @!P0 BRA `(.L_x_83) ;  /* 0x000000ac00788947 */ /* 0x002fea0003800000 */
.L_x_82:
[----:B------:R-:W2:Y:S01]  /*3c20*/  LDS R5, [UR37+0x210] ;  /* 0x00021025ff057984 */ /* 0x000ea20008000800 */
[----:B-1----:R-:W-:Y:S02]  /*3c30*/  HFMA2 R2, -RZ, RZ, 0, 5.9604644775390625e-08 ;  /* 0x00000001ff027431 */ /* 0x002fe400000001ff */
[----:B------:R-:W-:Y:S01]  /*3c40*/  IMAD.MOV.U32 R3, RZ, RZ, 0xffff ;  /* 0x0000ffffff037424 */ /* 0x000fe200078e00ff */
[----:B------:R-:W-:Y:S01]  /*3c50*/  UPRMT UR7, UR4, 0x654, UR8 ;  /* 0x0000065404077896 */ /* 0x000fe20008000008 */
[----:B--2---:R-:W-:-:S03]  /*3c60*/  IMAD.SHL.U32 R4, R5, 0x20, RZ ;  /* 0x0000002005047824 */ /* 0x004fc600078e00ff */
[-C--:B------:R-:W-:Y:S02]  /*3c70*/  SHF.L.U32 R3, R3, R5.reuse, RZ ;  /* 0x0000000503037219 */ /* 0x080fe400000006ff */
[----:B------:R-:W-:Y:S01]  /*3c80*/  SHF.L.U32 R5, R2, R5, RZ ;  /* 0x0000000502057219 */ /* 0x000fe200000006ff */
[----:B------:R2:W-:Y:S04]  /*3c90*/  STS [UR37+0x210], R4 ;  /* 0x00021004ff007988 */ /* 0x0005e80008000825 */
[----:B------:R2:W-:Y:S04]  /*3ca0*/  ATOMS.OR RZ, [UR6+0x14], R3 ;  /* 0x00001403ffff798c */ /* 0x0005e8000b000006 */
[----:B------:R2:W-:Y:S01]  /*3cb0*/  ATOMS.OR RZ, [UR6+0x18], R5 ;  /* 0x00001805ffff798c */ /* 0x0005e2000b000006 */
[----:B------:R-:W-:Y:S03]  /*3cc0*/  SYNCS.ARRIVE.TRANS64.RED.A1T0 RZ, [UR7], RZ ;  /* 0x000000ffffff79a7 */ /* 0x000fe60008100407 */
[----:B------:R2:W-:Y:S01]  /*3cd0*/  ATOMS.XOR RZ, [UR6+0x10], R2 ;  /* 0x00001002ffff798c */ /* 0x0005e2000b800006 */
[----:B------:R-:W-:Y:S05]  /*3ce0*/  BRA `(.L_x_80) ;  /* 0x0000000000107947 */ /* 0x000fea0003800000 */
.L_x_73:
[----:B------:R-:W-:-:S05]  /*3cf0*/  MOV R2, 0xffffffff ;  /* 0xffffffff00027802 */ /* 0x000fca0000000f00 */
[----:B------:R1:W-:Y:S02]  /*3d00*/  STS [UR37+0x210], R2 ;  /* 0x00021002ff007988 */ /* 0x0003e40008000825 */
[----:B-1----:R-:W-:Y:S02]  /*3d10*/  MOV R2, 0x3d30 ;  /* 0x00003d3000027802 */ /* 0x002fe40000000f00 */
[----:B-----5:R-:W-:Y:S05]  /*3d20*/  CALL.REL.NOINC `($__internal_1_$__cuda_sm10x_tcgen05_guardrail_trap_phase_invalid_during_alloc) ;  /* 0x000000b000807944 */ /* 0x020fea0003c00000 */
.L_x_80:
[----:B------:R-:W-:Y:S05]  /*3d30*/  WARPSYNC.ALL ;  /* 0x0000000000007948 */ /* 0x000fea0003800000 */
[----:B------:R-:W3:Y:S01]  /*3d40*/  S2UR UR8, SR_CgaCtaId ;  /* 0x00000000000879c3 */ /* 0x000ee20000008800 */
[----:B------:R-:W-:Y:S01]  /*3d50*/  UMOV UR6, 0x400 ;  /* 0x0000040000067882 */ /* 0x000fe20000000000 */
[----:B------:R-:W-:-:S06]  /*3d60*/  NOP ;  /* 0x0000000000007918 */ /* 0x000fcc0000000000 */
[----:B------:R-:W-:Y:S06]  /*3d70*/  BAR.ARV 0x6, 0xa0 ;  /* 0x0182800000007b1d */ /* 0x000fec0000002000 */
[----:B------:R-:W-:Y:S01]  /*3d80*/  LOP3.LUT R0, R0, 0xffff, RZ, 0xc0, !PT ;  /* 0x0000ffff00007812 */ /* 0x000fe200078ec0ff */
[----:B-1----:R-:W-:Y:S01]  /*3d90*/  IMAD.MOV.U32 R9, RZ, RZ, 0x1 ;  /* 0x00000001ff097424 */ /* 0x002fe200078e00ff */
[----:B------:R-:W-:Y:S01]  /*3da0*/  LOP3.LUT R8, R8, 0xffff, RZ, 0xc0, !PT ;  /* 0x0000ffff08087812 */ /* 0x000fe200078ec0ff */
[----:B------:R-:W-:Y:S01]  /*3db0*/  UMOV UR22, URZ ;  /* 0x000000ff00167c82 */ /* 0x000fe20008000000 */
[----:B------:R-:W-:Y:S01]  /*3dc0*/  R2UR UR12, R0 ;  /* 0x00000000000c72ca */ /* 0x000fe200000e0000 */
[----:B------:R-:W-:Y:S01]  /*3dd0*/  UMOV UR21, URZ ;  /* 0x000000ff00157c82 */ /* 0x000fe20008000000 */
[----:B------:R-:W-:Y:S01]  /*3de0*/  R2UR UR13, R8 ;  /* 0x00000000080d72ca */ /* 0x000fe200000e0000 */
[----:B------:R-:W-:Y:S01]  /*3df0*/  IMAD.MOV.U32 R8, RZ, RZ, RZ ;  /* 0x000000ffff087224 */ /* 0x000fe200078e00ff */
[----:B------:R-:W-:Y:S01]  /*3e00*/  UMOV UR20, URZ ;  /* 0x000000ff00147c82 */ /* 0x000fe20008000000 */
[----:B------:R-:W-:-:S02]  /*3e10*/  UISETP.NE.AND UP2, UPT, UR5, URZ, UPT ;  /* 0x000000ff0500728c */ /* 0x000fc4000bf45270 */
[----:B---3--:R-:W-:Y:S01]  /*3e20*/  ULEA UR8, UR8, UR6, 0x18 ;  /* 0x0000000608087291 */ /* 0x008fe2000f8ec0ff */
[----:B------:R-:W1:Y:S03]  /*3e30*/  LDCU UR6, c[0x0][0x38c] ;  /* 0x00007180ff0677ac */ /* 0x000e660008000800 */
[----:B------:R-:W-:Y:S02]  /*3e40*/  UIADD3 UR14, UPT, UPT, UR8, 0x4600, URZ ;  /* 0x00004600080e7890 */ /* 0x000fe4000fffe0ff */
[----:B------:R-:W-:-:S03]  /*3e50*/  UIADD3 UR15, UPT, UPT, UR8, 0x2c600, URZ ;  /* 0x0002c600080f7890 */ /* 0x000fc6000fffe0ff */
[----:B--2---:R-:W2:Y:S01]  /*3e60*/  LDS R2, [UR8+0x210] ;  /* 0x00021008ff027984 */ /* 0x004ea20008000800 */
[----:B------:R-:W-:Y:S02]  /*3e70*/  USHF.R.U32.HI UR14, URZ, 0x4, UR14 ;  /* 0x00000004ff0e7899 */ /* 0x000fe4000801160e */
[----:B------:R-:W-:Y:S02]  /*3e80*/  USHF.R.U32.HI UR15, URZ, 0x4, UR15 ;  /* 0x00000004ff0f7899 */ /* 0x000fe4000801160f */
[----:B------:R-:W-:Y:S02]  /*3e90*/  ULOP3.LUT UR14, UR14, 0x3fff, URZ, 0xc0, !UPT ;  /* 0x00003fff0e0e7892 */ /* 0x000fe4000f8ec0ff */
[----:B------:R-:W-:Y:S02]  /*3ea0*/  ULOP3.LUT UR15, UR15, 0x3fff, URZ, 0xc0, !UPT ;  /* 0x00003fff0f0f7892 */ /* 0x000fe4000f8ec0ff */
[----:B------:R-:W-:Y:S02]  /*3eb0*/  ULOP3.LUT UR14, UR14, 0x10000, URZ, 0xfc, !UPT ;  /* 0x000100000e0e7892 */ /* 0x000fe4000f8efcff */
[----:B-1----:R-:W-:-:S02]  /*3ec0*/  UIADD3 UR6, UPT, UPT, UR6, 0x3f, URZ ;  /* 0x0000003f06067890 */ /* 0x002fc4000fffe0ff */
[----:B------:R-:W-:Y:S02]  /*3ed0*/  ULOP3.LUT UR15, UR15, 0x10000, URZ, 0xfc, !UPT ;  /* 0x000100000f0f7892 */ /* 0x000fe4000f8efcff */
[----:B------:R-:W-:Y:S01]  /*3ee0*/  USHF.R.S32.HI UR7, URZ, 0x1f, UR6 ;  /* 0x0000001fff077899 */ /* 0x000fe20008011406 */
[----:B------:R-:W-:Y:S01]  /*3ef0*/  UMOV UR28, 0x0 ;  /* 0x00000000001c7882 */ /* 0x000fe20000000000 */
[----:B------:R-:W-:Y:S02]  /*3f00*/  UMOV UR29, 0x10100010 ;  /* 0x10100010001d7882 */ /* 0x000fe40000000000 */
[----:B------:R-:W-:Y:S01]  /*3f10*/  ULEA.HI UR7, UR7, UR6, URZ, 0x6 ;  /* 0x0000000607077291 */ /* 0x000fe2000f8f30ff */
[----:B------:R-:W-:Y:S01]  /*3f20*/  UMOV UR26, 0x0 ;  /* 0x00000000001a7882 */ /* 0x000fe20000000000 */
[----:B------:R-:W-:Y:S02]  /*3f30*/  UMOV UR27, 0x10100010 ;  /* 0x10100010001b7882 */ /* 0x000fe40000000000 */
[----:B------:R-:W-:-:S04]  /*3f40*/  USHF.R.S32.HI UR7, URZ, 0x6, UR7 ;  /* 0x00000006ff077899 */ /* 0x000fc80008011407 */
[----:B------:R-:W-:-:S04]  /*3f50*/  UISETP.LT.AND UP0, UPT, UR7, 0x1, UPT ;  /* 0x000000010700788c */ /* 0x000fc8000bf01270 */
[----:B------:R-:W-:Y:S01]  /*3f60*/  USEL UR23, UR7, 0x1, !UP0 ;  /* 0x0000000107177887 */ /* 0x000fe2000c000000 */
[----:B--2---:R-:W-:Y:S02]  /*3f70*/  R2UR UR24, R2 ;  /* 0x00000000021872ca */ /* 0x004fe400000e0000 */
[----:B------:R-:W-:-:S13]  /*3f80*/  CS2R R2, SRZ ;  /* 0x0000000000027805 */ /* 0x000fda000001ff00 */
.L_x_91:
[C---:B------:R-:W-:Y:S02]  /*3f90*/  LEA R0, R8.reuse, UR8, 0x3 ;  /* 0x0000000808007c11 */ /* 0x040fe4000f8e18ff */
[----:B------:R-:W-:Y:S02]  /*3fa0*/  SHF.L.U32 R4, R3, 0x1f, RZ ;  /* 0x0000001f03047819 */ /* 0x000fe400000006ff */
[----:B------:R-:W-:Y:S02]  /*3fb0*/  LEA R5, R8, UR8, 0x4 ;  /* 0x0000000808057c11 */ /* 0x000fe4000f8e20ff */
[----:B------:R-:W1:Y:S02]  /*3fc0*/  SYNCS.PHASECHK.TRANS64.TRYWAIT P0, [R0+URZ+0x160], R4 ;  /* 0x00016004000075a7 */ /* 0x000e6400080011ff */
[----:B-1-34-:R-:W-:Y:S05]  /*3fd0*/  @!P0 BRA `(.L_x_84) ;  /* 0x000000a800a08947 */ /* 0x01afea0003800000 */
.L_x_373:
[----:B-1----:R-:W1:Y:S01]  /*3fe0*/  LDS.128 R4, [R5+0x1f0] ;  /* 0x0001f00005047984 */ /* 0x002e620000000c00 */
[----:B------:R-:W-:Y:S02]  /*3ff0*/  VIADD R0, R0, 0x170 ;  /* 0x0000017000007836 */ /* 0x000fe40000000000 */
[----:B------:R-:W-:Y:S01]  /*4000*/  VIADD R8, R8, 0x1 ;  /* 0x0000000108087836 */ /* 0x000fe20000000000 */
[----:B------:R-:W-:Y:S01]  /*4010*/  @!PT LDS RZ, [RZ] ;  /* 0x00000000fffff984 */ /* 0x000fe20000000800 */
[----:B------:R-:W-:Y:S01]  /*4020*/  @!PT LDS RZ, [RZ] ;  /* 0x00000000fffff984 */ /* 0x000fe20000000800 */
[----:B------:R-:W-:Y:S01]  /*4030*/  @!PT LDS RZ, [RZ] ;  /* 0x00000000fffff984 */ /* 0x000fe20000000800 */
[----:B------:R-:W-:Y:S01]  /*4040*/  @!PT LDS RZ, [RZ] ;  /* 0x00000000fffff984 */ /* 0x000fe20000000800 */
[----:B------:R2:W-:Y:S06]  /*4050*/  MEMBAR.ALL.CTA ;  /* 0x0000000000007992 */ /* 0x0005ec0000008000 */
[----:B--2---:R-:W2:Y:S01]  /*4060*/  FENCE.VIEW.ASYNC.S ;  /* 0x00000000000073c6 */ /* 0x004ea20000000000 */
[----:B------:R-:W-:-:S04]  /*4070*/  PRMT R0, RZ, 0x654, R0 ;  /* 0x00000654ff007816 */ /* 0x000fc80000000000 */
[----:B--2---:R2:W-:Y:S01]  /*4080*/  SYNCS.ARRIVE.TRANS64.RED.A1T0 RZ, [R0+URZ], RZ ;  /* 0x000000ff00ff79a7 */ /* 0x0045e200081004ff */
[----:B-1----:R-:W-:Y:S01]  /*4090*/  LOP3.LUT P1, RZ, R6, 0x1, RZ, 0xc0, !PT ;  /* 0x0000000106ff7812 */ /* 0x002fe2000782c0ff */
[----:B--2---:R-:W-:-:S12]  /*40a0*/  BRA.U UP2, `(.L_x_85) ;  /* 0x0000000102e07547 */ /* 0x004fd8000b800000 */
[----:B------:R-:W1:Y:S01]  /*40b0*/  LDCU UR6, c[0x0][0x38c] ;  /* 0x00007180ff0677ac */ /* 0x000e620008000800 */
[----:B------:R-:W-:Y:S02]  /*40c0*/  PLOP3.LUT P2, PT, PT, PT, PT, 0x80, 0x8 ;  /* 0x000000000008781c */ /* 0x000fe40003f4f070 */
[----:B------:R-:W-:Y:S01]  /*40d0*/  SHF.L.U32 R4, R9, 0x1f, RZ ;  /* 0x0000001f09047819 */ /* 0x000fe200000006ff */
[----:B------:R-:W-:Y:S02]  /*40e0*/  ULEA UR10, UR22, UR8, 0x3 ;  /* 0x00000008160a7291 */ /* 0x000fe4000f8e18ff */
[----:B------:R-:W-:Y:S02]  /*40f0*/  ULEA UR11, UR22, UR24, 0x6 ;  /* 0x00000018160b7291 */ /* 0x000fe4000f8e30ff */
[----:B-1----:R-:W-:-:S06]  /*4100*/  UISETP.GE.AND UP0, UPT, UR6, 0x1, UPT ;  /* 0x000000010600788c */ /* 0x002fcc000bf06270 */
[----:B------:R-:W-:-:S05]  /*4110*/  PLOP3.LUT P0, PT, PT, PT, UP0, 0x80, 0x8 ;  /* 0x000000000008781c */ /* 0x000fca0003f0f008 */
[----:B------:R-:W-:-:S08]  /*4120*/  @UP0 ULEA UR6, UR21, UR8, 0x3 ;  /* 0x0000000815060291 */ /* 0x000fd0000f8e18ff */
[----:B------:R-:W-:-:S04]  /*4130*/  @P0 SHF.L.U32 R0, R2, 0x1f, RZ ;  /* 0x0000001f02000819 */ /* 0x000fc800000006ff */
[----:B------:R1:W2:Y:S01]  /*4140*/  @P0 SYNCS.PHASECHK.TRANS64.TRYWAIT P2, [UR6], R0 ;  /* 0x00000000ff0005a7 */ /* 0x0002a20008041106 */
[----:B------:R-:W3:Y:S02]  /*4150*/  SYNCS.PHASECHK.TRANS64.TRYWAIT P0, [UR10+0x1a0], R4 ;  /* 0x0001a004ff0075a7 */ /* 0x000ee4000800110a */
[----:B-123--:R-:W-:Y:S05]  /*4160*/  @!P0 BRA `(.L_x_86) ;  /* 0x000000a800508947 */ /* 0x00efea0003800000 */
.L_x_375:
[----:B------:R-:W-:Y:S01]  /*4170*/  UMOV UR19, UR20 ;  /* 0x0000001400137c82 */ /* 0x000fe20008000000 */
[----:B------:R-:W-:Y:S05]  /*4180*/  BRA.U !UP0, `(.L_x_87) ;  /* 0x0000000108987547 */ /* 0x000fea000b800000 */
[----:B------:R-:W-:Y:S02]  /*4190*/  UIADD3 UR19, UPT, UPT, UR23, UR20, URZ ;  /* 0x0000001417137290 */ /* 0x000fe4000fffe0ff */
[----:B------:R-:W-:Y:S01]  /*41a0*/  UPLOP3.LUT UP3, UPT, UPT, UPT, UPT, 0x40, 0x4 ;  /* 0x000000000004789c */ /* 0x000fe20003f6e870 */
[----:B------:R-:W-:Y:S01]  /*41b0*/  UMOV UR18, UR7 ;  /* 0x0000000700127c82 */ /* 0x000fe20008000000 */
[----:B------:R-:W-:-:S09]  /*41c0*/  UMOV UR17, UR21 ;  /* 0x0000001500117c82 */ /* 0x000fd20008000000 */
.L_x_90:
[----:B--2---:R-:W-:Y:S01]  /*41d0*/  ULEA UR9, UR17, UR8, 0x3 ;  /* 0x0000000811097291 */ /* 0x004fe2000f8e18ff */
[----:B---3--:R-:W-:Y:S11]  /*41e0*/  @P2 BRA `(.L_x_88) ;  /* 0x00000000000c2947 */ /* 0x008ff60003800000 */
[----:B-1----:R-:W-:Y:S04]  /*41f0*/  SHF.L.U32 R4, R2, 0x1f, RZ ;  /* 0x0000001f02047819 */ /* 0x002fe800000006ff */
[----:B------:R-:W1:Y:S02]  /*4200*/  SYNCS.PHASECHK.TRANS64.TRYWAIT P0, [UR9], R4 ;  /* 0x00000004ff0075a7 */ /* 0x000e640008001109 */
[----:B-1----:R-:W-:Y:S05]  /*4210*/  @!P0 BRA `(.L_x_89) ;  /* 0x000000a8003c8947 */ /* 0x002fea0003800000 */
.L_x_88:
[----:B------:R-:W-:Y:S01]  /*4220*/  UISETP.NE.AND UP0, UPT, UR18, 0x1, UPT ;  /* 0x000000011200788c */ /* 0x000fe2000bf05270 */
[----:B------:R-:W-:Y:S01]  /*4230*/  PLOP3.LUT P2, PT, PT, PT, PT, 0x80, 0x8 ;  /* 0x000000000008781c */ /* 0x000fe20003f4f070 */
[----:B------:R-:W-:Y:S02]  /*4240*/  UIADD3 UR21, UPT, UPT, UR17, 0x1, URZ ;  /* 0x0000000111157890 */ /* 0x000fe4000fffe0ff */
[----:B------:R-:W-:Y:S02]  /*4250*/  ULEA UR30, UR17, UR15, 0x7 ;  /* 0x0000000f111e7291 */ /* 0x000fe4000f8e38ff */
[----:B------:R-:W-:Y:S01]  /*4260*/  UISETP.NE.AND UP1, UPT, UR21, 0x14, UPT ;  /* 0x000000141500788c */ /* 0x000fe2000bf25270 */
[----:B------:R-:W-:Y:S01]  /*4270*/  PLOP3.LUT P0, PT, PT, PT, UP0, 0x80, 0x8 ;  /* 0x000000000008781c */ /* 0x000fe20003f0f008 */
[----:B------:R-:W-:Y:S02]  /*4280*/  ULEA UR32, UR17, UR14, 0x9 ;  /* 0x0000000e11207291 */ /* 0x000fe4000f8e48ff */
[----:B------:R-:W-:Y:S02]  /*4290*/  USEL UR16, URZ, 0x1, UP1 ;  /* 0x00000001ff107887 */ /* 0x000fe40008800000 */
[----:B------:R-:W-:Y:S02]  /*42a0*/  USEL UR21, UR21, URZ, UP1 ;  /* 0x000000ff15157287 */ /* 0x000fe40008800000 */
[----:B------:R-:W-:Y:S02]  /*42b0*/  UIADD3 UR36, UPT, UPT, UR30, 0x2, URZ ;  /* 0x000000021e247890 */ /* 0x000fe4000fffe0ff */
[----:B------:R-:W-:Y:S01]  /*42c0*/  @UP0 ULEA UR6, UR21, UR8, 0x3 ;  /* 0x0000000815060291 */ /* 0x000fe2000f8e18ff */
[----:B------:R-:W-:Y:S01]  /*42d0*/  LOP3.LUT R2, R2, UR16, RZ, 0x3c, !PT ;  /* 0x0000001002027c12 */ /* 0x000fe2000f8e3cff */
[----:B------:R-:W-:Y:S02]  /*42e0*/  UIADD3 UR34, UPT, UPT, UR32, 0x2, URZ ;  /* 0x0000000220227890 */ /* 0x000fe4000fffe0ff */
[----:B------:R-:W-:Y:S01]  /*42f0*/  UIADD3 UR9, UPT, UPT, UR9, 0xa0, URZ ;  /* 0x000000a009097890 */ /* 0x000fe2000fffe0ff */
[----:B-1----:R-:W-:Y:S01]  /*4300*/  @P0 SHF.L.U32 R0, R2, 0x1f, RZ ;  /* 0x0000001f02000819 */ /* 0x002fe200000006ff */
[----:B------:R-:W-:Y:S01]  /*4310*/  UMOV UR31, 0x80004020 ;  /* 0x80004020001f7882 */ /* 0x000fe20000000000 */
[----:B------:R-:W-:Y:S01]  /*4320*/  UMOV UR33, 0x80004020 ;  /* 0x8000402000217882 */ /* 0x000fe20000000000 */
[----:B------:R-:W-:Y:S01]  /*4330*/  UMOV UR37, 0x80004020 ;  /* 0x8000402000257882 */ /* 0x000fe20000000000 */
[----:B------:R2:W3:Y:S01]  /*4340*/  @P0 SYNCS.PHASECHK.TRANS64.TRYWAIT P2, [UR6], R0 ;  /* 0x00000000ff0005a7 */ /* 0x0004e20008041106 */
[----:B------:R-:W-:Y:S01]  /*4350*/  UIADD3 UR20, UPT, UPT, UR20, 0x1, URZ ;  /* 0x0000000114147890 */ /* 0x000fe2000fffe0ff */
[----:B------:R2:W-:Y:S01]  /*4360*/  UTCQMMA.2CTA gdesc[UR32], gdesc[UR30], tmem[UR11], tmem[UR28], idesc[UR29], UP3 ;  /* 0x00ff1c1e200075ea */ /* 0x0005e20009a0030b */
[----:B------:R-:W-:Y:S02]  /*4370*/  UIADD3 UR18, UPT, UPT, UR18, -0x1, URZ ;  /* 0xffffffff12127890 */ /* 0x000fe4000fffe0ff */
[----:B------:R-:W-:Y:S02]  /*4380*/  UISETP.NE.AND UP0, UPT, UR20, UR19, UPT ;  /* 0x000000131400728c */ /* 0x000fe4000bf05270 */
[----:B------:R-:W-:Y:S01]  /*4390*/  UPLOP3.LUT UP3, UPT, UPT, UPT, UPT, 0x80, 0x8 ;  /* 0x000000000008789c */ /* 0x000fe20003f6f070 */
[----:B------:R-:W-:Y:S01]  /*43a0*/  UMOV UR35, 0x80004020 ;  /* 0x8000402000237882 */ /* 0x000fe20000000000 */
[----:B------:R-:W-:Y:S01]  /*43b0*/  UMOV UR17, UR21 ;  /* 0x0000001500117c82 */ /* 0x000fe20008000000 */
[----:B------:R2:W-:Y:S01]  /*43c0*/  UTCQMMA.2CTA gdesc[UR34], gdesc[UR36], tmem[UR11], tmem[UR26], idesc[UR27], UPT ;  /* 0x00ff1a24220075ea */ /* 0x0005e2000ba0030b */
[----:B------:R2:W-:Y:S03]  /*43d0*/  UTCBAR.2CTA.MULTICAST [UR9], URZ, UR13 ;  /* 0x000000ff090073e9 */ /* 0x0005e6000820080d */
[----:B------:R-:W-:Y:S05]  /*43e0*/  BRA.U UP0, `(.L_x_90) ;  /* 0xfffffffd00787547 */ /* 0x000fea000b83ffff */
.L_x_87:
[----:B------:R-:W-:Y:S01]  /*43f0*/  UIADD3 UR10, UPT, UPT, UR10, 0x180, URZ ;  /* 0x000001800a0a7890 */ /* 0x000fe2000fffe0ff */
[----:B------:R-:W-:-:S08]  /*4400*/  UMOV UR20, UR19 ;  /* 0x0000001300147c82 */ /* 0x000fd00008000000 */
[----:B------:R4:W-:Y:S01]  /*4410*/  UTCBAR.2CTA.MULTICAST [UR10], URZ, UR12 ;  /* 0x000000ff0a0073e9 */ /* 0x0009e2000820080c */
[----:B------:R-:W-:Y:S02]  /*4420*/  NOP ;  /* 0x0000000000007918 */ /* 0x000fe40000000000 */
.L_x_85:
[----:B------:R-:W-:Y:S01]  /*4430*/  UIADD3 UR22, UPT, UPT, UR22, 0x1, URZ ;  /* 0x0000000116167890 */ /* 0x000fe2000fffe0ff */
[----:B------:R-:W-:-:S03]  /*4440*/  ISETP.NE.AND P0, PT, R8, 0x2, PT ;  /* 0x000000020800780c */ /* 0x000fc60003f05270 */
[----:B------:R-:W-:Y:S01]  /*4450*/  UISETP.NE.AND UP0, UPT, UR22, 0x4, UPT ;  /* 0x000000041600788c */ /* 0x000fe2000bf05270 */
[----:B-12---:R-:W-:Y:S02]  /*4460*/  SEL R0, RZ, 0x1, P0 ;  /* 0x00000001ff007807 */ /* 0x006fe40000000000 */
[----:B------:R-:W-:Y:S01]  /*4470*/  SEL R8, R8, RZ, P0 ;  /* 0x000000ff08087207 */ /* 0x000fe20000000000 */
[----:B------:R-:W-:Y:S01]  /*4480*/  USEL UR6, URZ, 0x1, UP0 ;  /* 0x00000001ff067887 */ /* 0x000fe20008000000 */
[----:B------:R-:W-:Y:S01]  /*4490*/  LOP3.LUT R3, R3, R0, RZ, 0x3c, !PT ;  /* 0x0000000003037212 */ /* 0x000fe200078e3cff */
[----:B------:R-:W-:-:S04]  /*44a0*/  USEL UR22, UR22, URZ, UP0 ;  /* 0x000000ff16167287 */ /* 0x000fc80008000000 */
[----:B------:R-:W-:Y:S01]  /*44b0*/  LOP3.LUT R9, R9, UR6, RZ, 0x3c, !PT ;  /* 0x0000000609097c12 */ /* 0x000fe2000f8e3cff */
[----:B------:R-:W-:Y:S07]  /*44c0*/  @P1 BRA `(.L_x_91) ;  /* 0xfffffff800b01947 */ /* 0x000fee000383ffff */
[----:B------:R-:W1:Y:S01]  /*44d0*/  S2UR UR6, SR_CgaCtaId ;  /* 0x00000000000679c3 */ /* 0x000e620000008800 */
[----:B------:R-:W-:Y:S01]  /*44e0*/  ELECT P0, URZ, PT ;  /* 0x0000000000ff782f */ /* 0x000fe20003800000 */
[----:B------:R-:W-:Y:S01]  /*44f0*/  HFMA2 R0, -RZ, RZ, 0, 5.9604644775390625e-08 ;  /* 0x00000001ff007431 */ /* 0x000fe200000001ff */
[----:B------:R-:W-:-:S05]  /*4500*/  UMOV UR7, 0x40 ;  /* 0x0000004000077882 */ /* 0x000fca0000000000 */
[----:B------:R-:W-:Y:S01]  /*4510*/  UVIRTCOUNT.DEALLOC.SMPOOL 0x80 ;  /* 0x000000800000784c */ /* 0x000fe20000000000 */
[----:B------:R-:W-:Y:S02]  /*4520*/  UISETP.NE.AND UP0, UPT, UR5, URZ, UPT ;  /* 0x000000ff0500728c */ /* 0x000fe4000bf05270 */
[----:B-1----:R-:W-:-:S09]  /*4530*/  ULEA UR6, UR6, UR7, 0x18 ;  /* 0x0000000706067291 */ /* 0x002fd2000f8ec0ff */
[----:B------:R1:W-:Y:S01]  /*4540*/  @P0 STS.U8 [UR6+0x1c], R0 ;  /* 0x00001c00ff000988 */ /* 0x0003e20008000006 */
[----:B------:R-:W-:Y:S05]  /*4550*/  BRA.U UP0, `(.L_x_92) ;  /* 0x0000000100a07547 */ /* 0x000fea000b800000 */
[----:B------:R-:W-:Y:S01]  /*4560*/  UIADD3 UR5, UPT, UPT, UR8, 0x1a0, URZ ;  /* 0x000001a008057890 */ /* 0x000fe2000fffe0ff */
[----:B------:R-:W-:-:S03]  /*4570*/  SHF.L.U32 R2, R9, 0x1f, RZ ;  /* 0x0000001f09027819 */ /* 0x000fc600000006ff */
[----:B------:R-:W-:-:S09]  /*4580*/  ULEA UR7, UR22, UR5, 0x3 ;  /* 0x0000000516077291 */ /* 0x000fd2000f8e18ff */
[----:B------:R-:W2:Y:S02]  /*4590*/  SYNCS.PHASECHK.TRANS64.TRYWAIT P0, [UR7], R2 ;  /* 0x00000002ff0075a7 */ /* 0x000ea40008001107 */
[----:B--2---:R-:W-:Y:S05]  /*45a0*/  @!P0 BRA `(.L_x_93) ;  /* 0x000000a400708947 */ /* 0x004fea0003800000 */
.L_x_378:
[----:B------:R-:W-:-:S04]  /*45b0*/  UIADD3 UR9, UPT, UPT, UR22, 0x1, URZ ;  /* 0x0000000116097890 */ /* 0x000fc8000fffe0ff */
[----:B------:R-:W-:-:S04]  /*45c0*/  UISETP.NE.AND UP1, UPT, UR9, 0x4, UPT ;  /* 0x000000040900788c */ /* 0x000fc8000bf25270 */
[----:B----4-:R-:W-:Y:S02]  /*45d0*/  USEL UR10, URZ, 0x1, UP1 ;  /* 0x00000001ff0a7887 */ /* 0x010fe40008800000 */
[----:B------:R-:W-:-:S04]  /*45e0*/  USEL UR9, UR9, URZ, UP1 ;  /* 0x000000ff09097287 */ /* 0x000fc80008800000 */
[----:B------:R-:W-:Y:S01]  /*45f0*/  ULEA UR7, UR9, UR5, 0x3 ;  /* 0x0000000509077291 */ /* 0x000fe2000f8e18ff */
[----:B-1----:R-:W-:-:S04]  /*4600*/  LOP3.LUT R2, R9, UR10, RZ, 0x3c, !PT ;  /* 0x0000000a09027c12 */ /* 0x002fc8000f8e3cff */
[----:B------:R-:W-:-:S04]  /*4610*/  SHF.L.U32 R3, R2, 0x1f, RZ ;  /* 0x0000001f02037819 */ /* 0x000fc800000006ff */
[----:B------:R-:W1:Y:S02]  /*4620*/  SYNCS.PHASECHK.TRANS64.TRYWAIT P0, [UR7], R3 ;  /* 0x00000003ff0075a7 */ /* 0x000e640008001107 */
[----:B-1----:R-:W-:Y:S05]  /*4630*/  @!P0 BRA `(.L_x_94) ;  /* 0x000000a400648947 */ /* 0x002fea0003800000 */
.L_x_380:
        /* <DEDUP_REMOVED lines=9> */
.L_x_382:
[----:B------:R-:W-:-:S04]  /*46d0*/  UIADD3 UR9, UPT, UPT, UR9, 0x1, URZ ;  /* 0x0000000109097890 */ /* 0x000fc8000fffe0ff */
[----:B------:R-:W-:-:S04]  /*46e0*/  UISETP.NE.AND UP1, UPT, UR9, 0x4, UPT ;  /* 0x000000040900788c */ /* 0x000fc8000bf25270 */
[----:B------:R-:W-:Y:S02]  /*46f0*/  USEL UR7, URZ, 0x1, UP1 ;  /* 0x00000001ff077887 */ /* 0x000fe40008800000 */
[----:B------:R-:W-:-:S04]  /*4700*/  USEL UR9, UR9, URZ, UP1 ;  /* 0x000000ff09097287 */ /* 0x000fc80008800000 */
[----:B------:R-:W-:Y:S01]  /*4710*/  ULEA UR9, UR9, UR5, 0x3 ;  /* 0x0000000509097291 */ /* 0x000fe2000f8e18ff */
[----:B------:R-:W-:-:S04]  /*4720*/  LOP3.LUT R2, R2, UR7, RZ, 0x3c, !PT ;  /* 0x0000000702027c12 */ /* 0x000fc8000f8e3cff */
[----:B------:R-:W-:Y:S01]  /*4730*/  SHF.L.U32 R2, R2, 0x1f, RZ ;  /* 0x0000001f02027819 */ /* 0x000fe200000006ff */
[----:B-1----:R-:W-:-:S04]  /*4740*/  IMAD.U32 R0, RZ, RZ, UR9 ;  /* 0x00000009ff007e24 */ /* 0x002fc8000f8e00ff */
[----:B------:R1:W2:Y:S03]  /*4750*/  SYNCS.PHASECHK.TRANS64.TRYWAIT P0, [R0+URZ], R2 ;  /* 0x00000002000075a7 */ /* 0x0002a600080011ff */
[----:B--2---:R-:W-:Y:S05]  /*4760*/  @!P0 NANOSLEEP.SYNCS 0x989680 ;  /* 0x009896800000895d */ /* 0x004fea0003900000 */
[----:B------:R-:W2:Y:S02]  /*4770*/  @!P0 SYNCS.PHASECHK.TRANS64 P0, [R0+URZ], R2 ;  /* 0x00000002000085a7 */ /* 0x000ea400080010ff */
[----:B--2---:R-:W-:Y:S05]  /*4780*/  @P0 BRA `(.L_x_96) ;  /* 0x0000000000200947 */ /* 0x004fea0003800000 */
.L_x_97:
[----:B--2---:R2:W4:Y:S02]  /*4790*/  SYNCS.PHASECHK.TRANS64.TRYWAIT P0, [R0+URZ], R2 ;  /* 0x00000002000075a7 */ /* 0x00452400080011ff */
[----:B----4-:R-:W-:Y:S05]  /*47a0*/  @!P0 NANOSLEEP.SYNCS 0x989680 ;  /* 0x009896800000895d */ /* 0x010fea0003900000 */
[----:B------:R-:W4:Y:S02]  /*47b0*/  @!P0 SYNCS.PHASECHK.TRANS64 P0, [R0+URZ], R2 ;  /* 0x00000002000085a7 */ /* 0x000f2400080010ff */
[----:B----4-:R-:W-:Y:S05]  /*47c0*/  @!P0 BRA `(.L_x_97) ;  /* 0xfffffffc00f08947 */ /* 0x010fea000383ffff */
[----:B------:R-:W-:Y:S05]  /*47d0*/  BRA `(.L_x_96) ;  /* 0x00000000000c7947 */ /* 0x000fea0003800000 */
.L_x_92:
[----:B------:R-:W-:-:S04]  /*47e0*/  UIADD3 UR5, UPT, UPT, UR8, 0x1e0, URZ ;  /* 0x000001e008057890 */ /* 0x000fc8000fffe0ff */
[----:B------:R-:W-:-:S09]  /*47f0*/  UPRMT UR5, UR4, 0x654, UR5 ;  /* 0x0000065404057896 */ /* 0x000fd20008000005 */
[----:B------:R-:W-:Y:S03]  /*4800*/  SYNCS.ARRIVE.TRANS64.RED.A1T0 RZ, [UR5], RZ ;  /* 0x000000ffffff79a7 */ /* 0x000fe60008100405 */
.L_x_96:
[----:B-12---:R-:W-:Y:S01]  /*4810*/  SHF.L.U32 R2, RZ, 0x1f, RZ ;  /* 0x0000001fff027819 */ /* 0x006fe200000006ff */
[----:B------:R-:W-:Y:S01]  /*4820*/  UIADD3 UR5, UPT, UPT, UR8, 0x1e0, URZ ;  /* 0x000001e008057890 */ /* 0x000fe2000fffe0ff */
[----:B------:R-:W-:Y:S02]  /*4830*/  PLOP3.LUT P0, PT, PT, PT, UP0, 0x80, 0x8 ;  /* 0x000000000008781c */ /* 0x000fe40003f0f008 */
[----:B------:R-:W1:Y:S02]  /*4840*/  SYNCS.PHASECHK.TRANS64.TRYWAIT P1, [UR8+0x1e0], R2 ;  /* 0x0001e002ff0075a7 */ /* 0x000e640008021108 */
[----:B-1----:R-:W-:Y:S09]  /*4850*/  @!P1 BRA `(.L_x_98) ;  /* 0x000000a4000c9947 */ /* 0x002ff20003800000 */
.L_x_384:
[----:B------:R-:W-:Y:S01]  /*4860*/  @!UP0 UPRMT UR5, UR4, 0x654, UR5 ;  /* 0x0000065404058896 */ /* 0x000fe20008000005 */
[----:B------:R-:W-:Y:S02]  /*4870*/  UMOV UR8, 0xffff ;  /* 0x0000ffff00087882 */ /* 0x000fe40000000000 */
[----:B------:R-:W-:-:S06]  /*4880*/  UMOV UR4, 0x1 ;  /* 0x0000000100047882 */ /* 0x000fcc0000000000 */
[----:B------:R-:W-:Y:S01]  /*4890*/  @!P0 SYNCS.ARRIVE.TRANS64.RED.A1T0 RZ, [UR5], RZ ;  /* 0x000000ffffff89a7 */ /* 0x000fe20008100405 */
[----:B------:R-:W-:Y:S01]  /*48a0*/  NOP ;  /* 0x0000000000007918 */ /* 0x000fe20000000000 */
[----:B-1----:R-:W1:Y:S01]  /*48b0*/  LDS R0, [UR6+0x14] ;  /* 0x00001406ff007984 */ /* 0x002e620008000800 */
[----:B------:R-:W-:-:S04]  /*48c0*/  ULOP3.LUT UR5, UR24, 0xffff, URZ, 0xc0, !UPT ;  /* 0x0000ffff18057892 */ /* 0x000fc8000f8ec0ff */
[----:B------:R-:W-:-:S04]  /*48d0*/  USHF.R.U32.HI UR5, URZ, 0x5, UR5 ;  /* 0x00000005ff057899 */ /* 0x000fc80008011605 */
[----:B------:R-:W-:Y:S02]  /*48e0*/  USHF.L.U32 UR8, UR8, UR5, URZ ;  /* 0x0000000508087299 */ /* 0x000fe400080006ff */
[----:B------:R-:W-:-:S04]  /*48f0*/  USHF.L.U32 UR4, UR4, UR5, URZ ;  /* 0x0000000504047299 */ /* 0x000fc800080006ff */
[----:B-1----:R-:W-:-:S04]  /*4900*/  LOP3.LUT R0, R0, UR8, RZ, 0xc0, !PT ;  /* 0x0000000800007c12 */ /* 0x002fc8000f8ec0ff */
[----:B------:R-:W-:-:S13]  /*4910*/  ISETP.NE.AND P0, PT, R0, UR8, PT ;  /* 0x0000000800007c0c */ /* 0x000fda000bf05270 */
[----:B------:R-:W-:Y:S05]  /*4920*/  @P0 BRA `(.L_x_99) ;  /* 0x0000000000580947 */ /* 0x000fea0003800000 */
[----:B------:R-:W1:Y:S02]  /*4930*/  LDS R0, [UR6+0x18] ;  /* 0x00001806ff007984 */ /* 0x000e640008000800 */
[----:B-1----:R-:W-:-:S04]  /*4940*/  LOP3.LUT R0, R0, UR4, RZ, 0xc0, !PT ;  /* 0x0000000400007c12 */ /* 0x002fc8000f8ec0ff */
[----:B------:R-:W-:-:S13]  /*4950*/  ISETP.NE.AND P0, PT, R0, UR4, PT ;  /* 0x0000000400007c0c */ /* 0x000fda000bf05270 */
[----:B------:R-:W-:Y:S05]  /*4960*/  @P0 BRA `(.L_x_100) ;  /* 0x00000000003c0947 */ /* 0x000fea0003800000 */
[----:B------:R-:W1:Y:S01]  /*4970*/  S2R R2, SR_LANEID ;  /* 0x0000000000027919 */ /* 0x000e620000000000 */
[----:B------:R-:W-:Y:S01]  /*4980*/  ULOP3.LUT UR8, URZ, UR8, URZ, 0x33, !UPT ;  /* 0x00000008ff087292 */ /* 0x000fe2000f8e33ff */
[----:B------:R-:W-:Y:S02]  /*4990*/  VOTEU.ANY UR7, UPT, PT ;  /* 0x0000000000077886 */ /* 0x000fe400038e0100 */
[----:B------:R-:W-:-:S03]  /*49a0*/  UFLO.U32 UR7, UR7 ;  /* 0x00000007000772bd */ /* 0x000fc600080e0000 */
[----:B------:R-:W-:-:S04]  /*49b0*/  IMAD.U32 R0, RZ, RZ, UR8 ;  /* 0x00000008ff007e24 */ /* 0x000fc8000f8e00ff */
[----:B------:R2:W3:Y:S02]  /*49c0*/  REDUX UR5, R0 ;  /* 0x00000000000573c4 */ /* 0x0004e40000000000 */
[----:B------:R1:W-:Y:S02]  /*49d0*/  UTCATOMSWS.AND URZ, UR8 ;  /* 0x0000000800ff79e3 */ /* 0x0003e40008000000 */
[----:B-1----:R-:W-:Y:S02]  /*49e0*/  ISETP.EQ.U32.AND P0, PT, R2, UR7, PT ;  /* 0x0000000702007c0c */ /* 0x002fe4000bf02070 */
[----:B--2---:R-:W-:Y:S02]  /*49f0*/  LOP3.LUT R0, RZ, UR4, RZ, 0x33, !PT ;  /* 0x00000004ff007c12 */ /* 0x004fe4000f8e33ff */
[----:B---3--:R-:W-:Y:S02]  /*4a00*/  MOV R2, UR5 ;  /* 0x0000000500027c02 */ /* 0x008fe40008000f00 */
[----:B------:R-:W1:Y:S07]  /*4a10*/  REDUX UR4, R0 ;  /* 0x00000000000473c4 */ /* 0x000e6e0000000000 */
[----:B------:R2:W-:Y:S01]  /*4a20*/  @P0 ATOMS.AND RZ, [UR6+0x14], R2 ;  /* 0x00001402ffff098c */ /* 0x0005e2000a800006 */
[----:B-1----:R-:W-:-:S05]  /*4a30*/  IMAD.U32 R0, RZ, RZ, UR4 ;  /* 0x00000004ff007e24 */ /* 0x002fca000f8e00ff */
[----:B------:R2:W-:Y:S01]  /*4a40*/  @P0 ATOMS.AND RZ, [UR6+0x18], R0 ;  /* 0x00001800ffff098c */ /* 0x0005e2000a800006 */
[----:B------:R-:W-:Y:S05]  /*4a50*/  BRA `(.L_x_101) ;  /* 0x0000000000147947 */ /* 0x000fea0003800000 */
.L_x_100:
[----:B------:R-:W-:Y:S02]  /*4a60*/  MOV R2, 0x4a80 ;  /* 0x00004a8000027802 */ /* 0x000fe40000000f00 */
[----:B---345:R-:W-:Y:S05]  /*4a70*/  CALL.REL.NOINC `($__internal_0_$__cuda_sm10x_tcgen05_guardrail_trap_col_being_dealloced_not_returned_by_alloc) ;  /* 0x000000a400207944 */ /* 0x038fea0003c00000 */
[----:B------:R-:W-:Y:S05]  /*4a80*/  BRA `(.L_x_101) ;  /* 0x0000000000087947 */ /* 0x000fea0003800000 */
.L_x_99:
[----:B------:R-:W-:Y:S02]  /*4a90*/  MOV R2, 0x4ab0 ;  /* 0x00004ab000027802 */ /* 0x000fe40000000f00 */
[----:B---345:R-:W-:Y:S05]  /*4aa0*/  CALL.REL.NOINC `($__internal_2_$__cuda_sm10x_tcgen05_guardrail_trap_unallocated_columns_being_dealloced) ;  /* 0x000000a4002c7944 */ /* 0x038fea0003c00000 */
.L_x_101:
[----:B------:R-:W-:Y:S01]  /*4ab0*/  NOP ;  /* 0x0000000000007918 */ /* 0x000fe20000000000 */
[----:B----4-:R-:W-:Y:S05]  /*4ac0*/  EXIT ;  /* 0x000000000000794d */ /* 0x010fea0003800000 */
.L_x_72:
[----:B------:R-:W-:-:S09]  /*4ad0*/  UISETP.NE.OR UP5, UPT, UR10, 0x3, UP5 ;  /* 0x000000030a00788c */ /* 0x000fd2000afa5670 */
[----:B------:R-:W-:Y:S05]  /*4ae0*/  BRA.U UP5, `(.L_x_102) ;  /* 0x0000000905c87547 */ /* 0x000fea000b800000 */
[----:B------:R-:W1:Y:S01]  /*4af0*/  LDC R0, c[0x0][0xb30] ;  /* 0x0002cc00ff007b82 */ /* 0x000e620000000800 */
[----:B------:R-:W2:Y:S01]  /*4b00*/  LDCU.64 UR8, c[0x0][0x888] ;  /* 0x00011100ff0877ac */ /* 0x000ea20008000a00 */
[----:B------:R-:W-:Y:S01]  /*4b10*/  IMAD.MOV.U32 R28, RZ, RZ, 0x1 ;  /* 0x00000001ff1c7424 */ /* 0x000fe200078e00ff */
[----:B------:R-:W-:Y:S01]  /*4b20*/  CS2R R26, SRZ ;  /* 0x00000000001a7805 */ /* 0x000fe2000001ff00 */
[----:B------:R-:W-:Y:S01]  /*4b30*/  IMAD.MOV.U32 R23, RZ, RZ, 0x2000 ;  /* 0x00002000ff177424 */ /* 0x000fe200078e00ff */
[----:B------:R-:W3:Y:S03]  /*4b40*/  LDCU.64 UR4, c[0x0][0x890] ;  /* 0x00011200ff0477ac */ /* 0x000ee60008000a00 */
[----:B------:R-:W4:Y:S01]  /*4b50*/  LDC R22, c[0x0][0x370] ;  /* 0x0000dc00ff167b82 */ /* 0x000f220000000800 */
[----:B------:R-:W-:Y:S01]  /*4b60*/  UMOV UR6, 0x400 ;  /* 0x0000040000067882 */ /* 0x000fe20000000000 */
[----:B------:R-:W-:-:S02]  /*4b70*/  UPLOP3.LUT UP1, UPT, UPT, UPT, UPT, 0x40, 0x4 ;  /* 0x000000000004789c */ /* 0x000fc40003f2e870 */
[----:B------:R-:W-:-:S04]  /*4b80*/  ULEA UR6, UR37, UR6, 0x18 ;  /* 0x0000000625067291 */ /* 0x000fc8000f8ec0ff */
[----:B------:R-:W4:Y:S01]  /*4b90*/  LDC R3, c[0x0][0xb0c] ;  /* 0x0002c300ff037b82 */ /* 0x000f220000000800 */
[----:B--2---:R-:W-:Y:S02]  /*4ba0*/  UISETP.NE.U32.AND UP2, UPT, UR8, URZ, UPT ;  /* 0x000000ff0800728c */ /* 0x004fe4000bf45070 */
[----:B------:R-:W-:Y:S02]  /*4bb0*/  UIADD3 UR8, UPT, UPT, UR6, 0x140, URZ ;  /* 0x0000014006087890 */ /* 0x000fe4000fffe0ff */
[----:B---3--:R-:W-:-:S03]  /*4bc0*/  UISETP.NE.U32.AND UP3, UPT, UR4, URZ, UPT ;  /* 0x000000ff0400728c */ /* 0x008fc6000bf65070 */
[----:B------:R-:W2:Y:S01]  /*4bd0*/  LDC R20, c[0x0][0xb20] ;  /* 0x0002c800ff147b82 */ /* 0x000ea20000000800 */
[----:B-1----:R-:W-:Y:S01]  /*4be0*/  ISETP.NE.AND P1, PT, R0, 0x1, PT ;  /* 0x000000010000780c */ /* 0x002fe20003f25270 */
[----:B------:R-:W-:Y:S02]  /*4bf0*/  UISETP.NE.AND.EX UP2, UPT, UR9, URZ, UPT, UP2 ;  /* 0x000000ff0900728c */ /* 0x000fe4000bf45320 */
[----:B------:R-:W-:Y:S02]  /*4c00*/  UPRMT UR37, UR37, 0x654, UR8 ;  /* 0x0000065425257896 */ /* 0x000fe40008000008 */
[----:B------:R-:W-:Y:S02]  /*4c10*/  UISETP.NE.AND.EX UP3, UPT, UR5, URZ, UPT, UP3 ;  /* 0x000000ff0500728c */ /* 0x000fe4000bf65330 */
[----:B------:R-:W1:Y:S08]  /*4c20*/  LDC.64 R30, c[0x0][0x348] ;  /* 0x0000d200ff1e7b82 */ /* 0x000e700000000a00 */
[----:B------:R-:W3:Y:S08]  /*4c30*/  LDC.64 R14, c[0x0][0xb10] ;  /* 0x0002c400ff0e7b82 */ /* 0x000ef00000000a00 */
[----:B------:R-:W1:Y:S08]  /*4c40*/  LDC.64 R6, c[0x0][0xb18] ;  /* 0x0002c600ff067b82 */ /* 0x000e700000000a00 */
[----:B------:R-:W1:Y:S08]  /*4c50*/  LDC.64 R4, c[0x0][0xb28] ;  /* 0x0002ca00ff047b82 */ /* 0x000e700000000a00 */
[----:B--2-4-:R-:W1:Y:S02]  /*4c60*/  LDC R21, c[0x0][0x374] ;  /* 0x0000dd00ff157b82 */ /* 0x014e640000000800 */
.L_x_110:
[C---:B------:R-:W-:Y:S02]  /*4c70*/  LEA R0, R27.reuse, UR6, 0x3 ;  /* 0x000000061b007c11 */ /* 0x040fe4000f8e18ff */
[----:B------:R-:W-:Y:S02]  /*4c80*/  SHF.L.U32 R2, R26, 0x1f, RZ ;  /* 0x0000001f1a027819 */ /* 0x000fe400000006ff */
[----:B------:R-:W-:Y:S02]  /*4c90*/  LEA R16, R27, UR6, 0x4 ;  /* 0x000000061b107c11 */ /* 0x000fe4000f8e20ff */
[----:B--2---:R-:W2:Y:S02]  /*4ca0*/  SYNCS.PHASECHK.TRANS64.TRYWAIT P0, [R0+URZ+0x160], R2 ;  /* 0x00016002000075a7 */ /* 0x004ea400080011ff */
[----:B--2---:R-:W-:Y:S05]  /*4cb0*/  @!P0 BRA `(.L_x_103) ;  /* 0x000000a0000c8947 */ /* 0x004fea0003800000 */
.L_x_385:
[----:B------:R-:W-:Y:S01]  /*4cc0*/  ISETP.GE.AND P0, PT, R129, 0x1, PT ;  /* 0x000000018100780c */ /* 0x000fe20003f06270 */
[----:B------:R-:W4:Y:S01]  /*4cd0*/  LDS.128 R16, [R16+0x1f0] ;  /* 0x0001f00010107984 */ /* 0x000f220000000c00 */
[----:B------:R-:W-:Y:S01]  /*4ce0*/  ISETP.NE.U32.AND P4, PT, RZ, UR4, PT ;  /* 0x00000004ff007c0c */ /* 0x000fe2000bf85070 */
[----:B--2---:R-:W-:Y:S01]  /*4cf0*/  VIADD R0, R0, 0x170 ;  /* 0x0000017000007836 */ /* 0x004fe20000000000 */
[----:B------:R-:W-:Y:S02]  /*4d00*/  SHF.L.U32 R24, R28, 0x1f, RZ ;  /* 0x0000001f1c187819 */ /* 0x000fe400000006ff */
[----:B------:R-:W-:Y:S02]  /*4d10*/  ISETP.NE.AND.EX P4, PT, RZ, UR5, PT, P4 ;  /* 0x00000005ff007c0c */ /* 0x000fe4000bf85340 */
[----:B------:R-:W-:Y:S01]  /*4d20*/  PRMT R0, RZ, 0x654, R0 ;  /* 0x00000654ff007816 */ /* 0x000fe20000000000 */
[----:B------:R-:W-:Y:S01]  /*4d30*/  @!PT LDS RZ, [RZ] ;  /* 0x00000000fffff984 */ /* 0x000fe20000000800 */
[----:B------:R-:W-:Y:S01]  /*4d40*/  @!PT LDS RZ, [RZ] ;  /* 0x00000000fffff984 */ /* 0x000fe20000000800 */
[----:B------:R-:W-:Y:S01]  /*4d50*/  @!PT LDS RZ, [RZ] ;  /* 0x00000000fffff984 */ /* 0x000fe20000000800 */
[----:B------:R-:W-:Y:S01]  /*4d60*/  @!PT LDS RZ, [RZ] ;  /* 0x00000000fffff984 */ /* 0x000fe20000000800 */
[----:B------:R2:W-:Y:S06]  /*4d70*/  MEMBAR.ALL.CTA ;  /* 0x0000000000007992 */ /* 0x0005ec0000008000 */
[----:B--2---:R-:W2:Y:S02]  /*4d80*/  FENCE.VIEW.ASYNC.S ;  /* 0x00000000000073c6 */ /* 0x004ea40000000000 */
[----:B--2---:R2:W-:Y:S01]  /*4d90*/  SYNCS.ARRIVE.TRANS64.RED.A1T0 RZ, [R0+URZ], RZ ;  /* 0x000000ff00ff79a7 */ /* 0x0045e200081004ff */
[----:B----4-:R-:W-:Y:S11]  /*4da0*/  LOP3.LUT P3, RZ, R18, 0x1, RZ, 0xc0, !PT ;  /* 0x0000000112ff7812 */ /* 0x010ff6000786c0ff */
[----:B------:R-:W-:Y:S02]  /*4db0*/  @!UPT UIADD3 URZ, UPT, UPT, URZ, URZ, URZ ;  /* 0x000000fffffff290 */ /* 0x000fe4000fffe0ff */
[----:B------:R-:W-:Y:S02]  /*4dc0*/  @P3 MOV R11, R16 ;  /* 0x00000010000b3202 */ /* 0x000fe40000000f00 */
[----:B------:R-:W-:Y:S01]  /*4dd0*/  @P3 LOP3.LUT R10, R17, 0xffff, RZ, 0xc0, !PT ;  /* 0x0000ffff110a3812 */ /* 0x000fe200078ec0ff */
[----:B--2---:R-:W-:Y:S06]  /*4de0*/  @!P0 BRA `(.L_x_104) ;  /* 0x0000000000a48947 */ /* 0x004fec0003800000 */
[-C--:B-1----:R-:W-:Y:S01]  /*4df0*/  IMAD.HI.U32 R0, R21, R7.reuse, RZ ;  /* 0x0000000715007227 */ /* 0x082fe200078e00ff */
[----:B------:R-:W-:Y:S02]  /*4e00*/  ISETP.NE.AND P0, PT, R6, 0x1, PT ;  /* 0x000000010600780c */ /* 0x000fe40003f05270 */
[----:B------:R-:W-:Y:S01]  /*4e10*/  ISETP.NE.AND P2, PT, R129, 0x1, PT ;  /* 0x000000018100780c */ /* 0x000fe20003f45270 */
[----:B---3--:R-:W-:Y:S01]  /*4e20*/  IMAD.HI.U32 R9, R22, R14, RZ ;  /* 0x0000000e16097227 */ /* 0x008fe200078e00ff */
[----:B------:R-:W-:Y:S02]  /*4e30*/  SHF.R.U32.HI R0, RZ, R20, R0 ;  /* 0x00000014ff007219 */ /* 0x000fe40000011600 */
[----:B------:R-:W-:Y:S01]  /*4e40*/  ISETP.NE.AND P5, PT, R3, 0x1, PT ;  /* 0x000000010300780c */ /* 0x000fe20003fa5270 */
[----:B------:R-:W-:Y:S01]  /*4e50*/  IMAD.HI.U32 R13, R10, R7, RZ ;  /* 0x000000070a0d7227 */ /* 0x000fe200078e00ff */
[----:B------:R-:W-:Y:S02]  /*4e60*/  SHF.R.U32.HI R9, RZ, R15, R9 ;  /* 0x0000000fff097219 */ /* 0x000fe40000011609 */
[----:B------:R-:W-:Y:S01]  /*4e70*/  SEL R0, R21, R0, !P0 ;  /* 0x0000000015007207 */ /* 0x000fe20004000000 */
[----:B------:R-:W-:Y:S01]  /*4e80*/  IMAD.HI.U32 R12, R11, R14, RZ ;  /* 0x0000000e0b0c7227 */ /* 0x000fe200078e00ff */
[----:B------:R-:W-:Y:S03]  /*4e90*/  SEL R9, R22, R9, !P5 ;  /* 0x0000000916097207 */ /* 0x000fe60006800000 */
[-C--:B------:R-:W-:Y:S01]  /*4ea0*/  IMAD.HI.U32 R8, R0, R4.reuse, RZ ;  /* 0x0000000400087227 */ /* 0x080fe200078e00ff */
[----:B------:R-:W-:Y:S03]  /*4eb0*/  SHF.R.U32.HI R12, RZ, R15, R12 ;  /* 0x0000000fff0c7219 */ /* 0x000fe6000001160c */
[----:B------:R-:W-:Y:S01]  /*4ec0*/  IMAD.HI.U32 R2, R9, R4, RZ ;  /* 0x0000000409027227 */ /* 0x000fe200078e00ff */
[-C--:B------:R-:W-:Y:S02]  /*4ed0*/  @P2 SHF.R.U32.HI R0, RZ, R5.reuse, R8 ;  /* 0x00000005ff002219 */ /* 0x080fe40000011608 */
[----:B------:R-:W-:Y:S02]  /*4ee0*/  SHF.R.U32.HI R8, RZ, R20, R13 ;  /* 0x00000014ff087219 */ /* 0x000fe4000001160d */
[----:B------:R-:W-:Y:S01]  /*4ef0*/  @P2 SHF.R.U32.HI R9, RZ, R5, R2 ;  /* 0x00000005ff092219 */ /* 0x000fe20000011602 */
[----:B------:R-:W-:Y:S01]  /*4f00*/  IMAD R0, R129, R0, RZ ;  /* 0x0000000081007224 */ /* 0x000fe200078e02ff */
[----:B------:R-:W-:Y:S02]  /*4f10*/  SEL R8, R10, R8, !P0 ;  /* 0x000000080a087207 */ /* 0x000fe40004000000 */
[----:B------:R-:W-:Y:S01]  /*4f20*/  SEL R2, R11, R12, !P5 ;  /* 0x0000000c0b027207 */ /* 0x000fe20006800000 */
[C---:B------:R-:W-:Y:S01]  /*4f30*/  IMAD R12, R129.reuse, R9, RZ ;  /* 0x00000009810c7224 */ /* 0x040fe200078e02ff */
[C---:B------:R-:W-:Y:S01]  /*4f40*/  ISETP.GE.AND P0, PT, R8.reuse, R0, PT ;  /* 0x000000000800720c */ /* 0x040fe20003f06270 */
[----:B------:R-:W-:Y:S03]  /*4f50*/  IMAD.HI.U32 R0, R8, R4, RZ ;  /* 0x0000000408007227 */ /* 0x000fe600078e00ff */
[----:B------:R-:W-:Y:S02]  /*4f60*/  ISETP.GE.OR P0, PT, R2, R12, P0 ;  /* 0x0000000c0200720c */ /* 0x000fe40000706670 */
[-C--:B------:R-:W-:Y:S04]  /*4f70*/  SHF.R.U32.HI R0, RZ, R5.reuse, R0 ;  /* 0x00000005ff007219 */ /* 0x080fe80000011600 */
[----:B------:R-:W-:Y:S05]  /*4f80*/  SEL R13, R8, R0, !P2 ;  /* 0x00000000080d7207 */ /* 0x000fea0005000000 */
[----:B------:R-:W-:Y:S02]  /*4f90*/  IMAD.MOV R12, RZ, RZ, -R13 ;  /* 0x000000ffff0c7224 */ /* 0x000fe400078e0a0d */
[C---:B------:R-:W-:Y:S04]  /*4fa0*/  @!P0 IMAD.HI.U32 R0, R2.reuse, R4, RZ ;  /* 0x0000000402008227 */ /* 0x040fe800078e00ff */
[----:B------:R-:W-:Y:S01]  /*4fb0*/  IMAD R12, R129, R12, R8 ;  /* 0x0000000c810c7224 */ /* 0x000fe200078e0208 */
[----:B------:R-:W-:Y:S04]  /*4fc0*/  @!P0 SHF.R.U32.HI R0, RZ, R5, R0 ;  /* 0x00000005ff008219 */ /* 0x000fe80000011600 */
[----:B------:R-:W-:Y:S04]  /*4fd0*/  @!P0 SEL R0, R2, R0, !P2 ;  /* 0x0000000002008207 */ /* 0x000fe80005000000 */
[----:B------:R-:W-:Y:S01]  /*4fe0*/  @!P0 IADD3 R13, PT, PT, R13, -R0, RZ ;  /* 0x800000000d0d8210 */ /* 0x000fe20007ffe0ff */
[----:B------:R-:W-:Y:S01]  /*4ff0*/  @!P0 IMAD R0, R9, R12, R0 ;  /* 0x0000000c09008224 */ /* 0x000fe200078e0200 */
[----:B------:R-:W-:Y:S01]  /*5000*/  IADD3 R9, PT, PT, -R8, RZ, RZ ;  /* 0x000000ff08097210 */ /* 0x000fe20007ffe1ff */
[--C-:B------:R-:W-:Y:S02]  /*5010*/  IMAD.MOV R12, RZ, RZ, -R2.reuse ;  /* 0x000000ffff0c7224 */ /* 0x100fe400078e0a02 */
[----:B------:R-:W-:Y:S02]  /*5020*/  @!P0 IMAD R8, R13, R129, R2 ;  /* 0x000000810d088224 */ /* 0x000fe400078e0202 */
[----:B------:R-:W-:Y:S02]  /*5030*/  @!P0 IMAD.MOV.U32 R2, RZ, RZ, R0 ;  /* 0x000000ffff028224 */ /* 0x000fe400078e0000 */
[----:B------:R-:W-:Y:S02]  /*5040*/  IMAD R11, R3, R12, R11 ;  /* 0x0000000c030b7224 */ /* 0x000fe400078e020b */
[----:B------:R-:W-:Y:S02]  /*5050*/  IMAD R10, R6, R9, R10 ;  /* 0x00000009060a7224 */ /* 0x000fe400078e020a */
[----:B------:R-:W-:Y:S02]  /*5060*/  IMAD R11, R2, R3, R11 ;  /* 0x00000003020b7224 */ /* 0x000fe400078e020b */
[----:B------:R-:W-:Y:S02]  /*5070*/  IMAD R10, R8, R6, R10 ;  /* 0x00000006080a7224 */ /* 0x000fe400078e020a */
.L_x_104:
[----:B------:R-:W-:Y:S05]  /*5080*/  BRA.U UP1, `(.L_x_105) ;  /* 0x0000000101107547 */ /* 0x000fea000b800000 */
[----:B------:R-:W-:Y:S04]  /*5090*/  MOV R2, UR7 ;  /* 0x0000000700027c02 */ /* 0x000fe80008000f00 */
[----:B------:R-:W-:Y:S04]  /*50a0*/  SHF.L.U32 R2, R2, 0x1f, RZ ;  /* 0x0000001f02027819 */ /* 0x000fe800000006ff */
[----:B------:R-:W2:Y:S02]  /*50b0*/  SYNCS.PHASECHK.TRANS64.TRYWAIT P0, [UR6+0x158], R2 ;  /* 0x00015802ff0075a7 */ /* 0x000ea40008001106 */
[----:B--2---:R-:W-:Y:S05]  /*50c0*/  @!P0 BRA `(.L_x_106) ;  /* 0x0000009c001c8947 */ /* 0x004fea0003800000 */
.L_x_105:
[----:B------:R-:W-:Y:S05]  /*50d0*/  BRA.U !UP3, `(.L_x_107) ;  /* 0x000000010b347547 */ /* 0x000fea000b800000 */
[----:B------:R-:W-:Y:S01]  /*50e0*/  UPLOP3.LUT UP0, UPT, UPT, UPT, UP2, 0x80, 0x8 ;  /* 0x000000000008789c */ /* 0x000fe20003f0f020 */
[----:B--2---:R-:W-:Y:S02]  /*50f0*/  HFMA2 R0, -RZ, RZ, 0, 5.9604644775390625e-08 ;  /* 0x00000001ff007431 */ /* 0x004fe400000001ff */
[----:B------:R-:W-:Y:S03]  /*5100*/  IMAD.MOV.U32 R236, RZ, RZ, 0x1 ;  /* 0x00000001ffec7424 */ /* 0x000fe600078e00ff */
[----:B------:R-:W-:Y:S05]  /*5110*/  PLOP3.LUT P0, PT, PT, PT, UP0, 0x80, 0x8 ;  /* 0x000000000008781c */ /* 0x000fea0003f0f008 */
[----:B------:R-:W2:Y:S01]  /*5120*/  @UP0 LDCU.64 UR10, c[0x0][0x888] ;  /* 0x00011100ff0a07ac */ /* 0x000ea20008000a00 */
[----:B------:R-:W-:Y:S07]  /*5130*/  @UP0 UIMAD UR8, UR36, UR4, URZ ;  /* 0x00000004240802a4 */ /* 0x000fee000f8e02ff */
[----:B------:R-:W-:Y:S01]  /*5140*/  @!P0 PRMT R236, R0, 0x7610, R236 ;  /* 0x0000761000ec8816 */ /* 0x000fe200000000ec */
[----:B--2---:R-:W-:Y:S03]  /*5150*/  @UP0 UIMAD.WIDE UR10, UR8, 0x4, UR10 ;  /* 0x00000004080a08a5 */ /* 0x004fe6000f8e020a */
[----:B------:R-:W2:Y:S03]  /*5160*/  @!UP0 LDCU UR8, c[0x0][0x880] ;  /* 0x00011000ff0887ac */ /* 0x000ea60008000800 */
[----:B-----5:R-:W-:Y:S01]  /*5170*/  IMAD.U32 R182, RZ, RZ, UR10 ;  /* 0x0000000affb67e24 */ /* 0x020fe2000f8e00ff */
[----:B------:R-:W-:Y:S05]  /*5180*/  MOV R183, UR11 ;  /* 0x0000000b00b77c02 */ /* 0x000fea0008000f00 */
[----:B------:R4:W5:Y:S02]  /*5190*/  @P0 LDG.E R182, desc[UR40][R182.64] ;  /* 0x00000028b6b60981 */ /* 0x000964000c1e1900 */
[----:B--2-4-:R-:W-:Y:S07]  /*51a0*/  @!P0 IMAD.U32 R182, RZ, RZ, UR8 ;  /* 0x00000008ffb68e24 */ /* 0x014fee000f8e00ff */
.L_x_107:
[----:B-----5:R-:W-:Y:S01]  /*51b0*/  @!P4 FSETP.EQ.AND P5, PT, R182, RZ, PT ;  /* 0x000000ffb600c20b */ /* 0x020fe20003fa2000 */
[----:B------:R-:W-:Y:S01]  /*51c0*/  @!UPT UIADD3 URZ, UPT, UPT, URZ, URZ, URZ ;  /* 0x000000fffffff290 */ /* 0x000fe2000fffe0ff */
[----:B------:R-:W-:Y:S11]  /*51d0*/  @!P4 BRA `(.L_x_108) ;  /* 0x000000000014c947 */ /* 0x000ff60003800000 */
[----:B------:R-:W-:Y:S02]  /*51e0*/  LOP3.LUT P0, RZ, R236, 0xff, RZ, 0xc0, !PT ;  /* 0x000000ffecff7812 */ /* 0x000fe4000780c0ff */
[----:B------:R-:W-:Y:S04]  /*51f0*/  PLOP3.LUT P5, PT, PT, PT, UP0, 0x80, 0x8 ;  /* 0x000000000008781c */ /* 0x000fe80003faf008 */
[----:B------:R-:W-:Y:S07]  /*5200*/  PLOP3.LUT P5, PT, P5, PT, PT, 0x8, 0x80 ;  /* 0x000000000080781c */ /* 0x000fee0002fae170 */
[----:B------:R-:W-:Y:S11]  /*5210*/  @P0 FSETP.EQ.AND P5, PT, R182, RZ, PT ;  /* 0x000000ffb600020b */ /* 0x000ff60003fa2000 */
[----:B------:R-:W-:Y:S02]  /*5220*/  @!UPT UIADD3 URZ, UPT, UPT, URZ, URZ, URZ ;  /* 0x000000fffffff290 */ /* 0x000fe4000fffe0ff */
.L_x_108:
[----:B------:R-:W4:Y:S01]  /*5230*/  SYNCS.PHASECHK.TRANS64.TRYWAIT P4, [UR6+0x148], R24 ;  /* 0x00014818ff0075a7 */ /* 0x000f220008081106 */
[----:B------:R-:W-:Y:S01]  /*5240*/  @P3 SHF.R.U32.HI R25, RZ, 0x10, R17 ;  /* 0x00000010ff193819 */ /* 0x000fe20000011611 */
[----:B------:R-:W-:Y:S01]  /*5250*/  VIADD R27, R27, 0x1 ;  /* 0x000000011b1b7836 */ /* 0x000fe20000000000 */
[----:B------:R-:W5:Y:S08]  /*5260*/  LDC.64 R8, c[0x0][0xb10] ;  /* 0x0002c400ff087b82 */ /* 0x000f700000000a00 */
[----:B------:R-:W1:Y:S08]  /*5270*/  LDC.64 R12, c[0x0][0xb18] ;  /* 0x0002c600ff0c7b82 */ /* 0x000e700000000a00 */
[----:B--2---:R-:W2:Y:S08]  /*5280*/  @!P1 LDC R0, c[0x0][0xb20] ;  /* 0x0002c800ff009b82 */ /* 0x004eb00000000800 */
[----:B------:R-:W3:Y:S01]  /*5290*/  @!P1 LDC R2, c[0x0][0xb0c] ;  /* 0x0002c300ff029b82 */ /* 0x000ee20000000800 */
[C---:B-----5:R-:W-:Y:S05]  /*52a0*/  @!P1 IMAD.HI.U32 R8, R11.reuse, R8, RZ ;  /* 0x000000080b089227 */ /* 0x060fea00078e00ff */
[----:B------:R-:W-:Y:S01]  /*52b0*/  @!P1 SHF.R.U32.HI R8, RZ, R9, R8 ;  /* 0x00000009ff089219 */ /* 0x000fe20000011608 */
[----:B-1----:R-:W-:Y:S01]  /*52c0*/  @!P1 IMAD.HI.U32 R13, R10, R13, RZ ;  /* 0x0000000d0a0d9227 */ /* 0x002fe200078e00ff */
[----:B------:R-:W-:Y:S04]  /*52d0*/  @!P1 ISETP.NE.AND P0, PT, R12, 0x1, PT ;  /* 0x000000010c00980c */ /* 0x000fe80003f05270 */
[----:B--2---:R-:W-:Y:S02]  /*52e0*/  @!P1 SHF.R.U32.HI R0, RZ, R0, R13 ;  /* 0x00000000ff009219 */ /* 0x004fe4000001160d */
[----:B---3--:R-:W-:Y:S02]  /*52f0*/  @!P1 ISETP.NE.AND P2, PT, R2, 0x1, PT ;  /* 0x000000010200980c */ /* 0x008fe40003f45270 */
[----:B------:R-:W-:Y:S02]  /*5300*/  @!P1 SEL R9, R10, R0, !P0 ;  /* 0x000000000a099207 */ /* 0x000fe40004000000 */
[----:B------:R-:W-:Y:S02]  /*5310*/  ELECT P0, URZ, PT ;  /* 0x0000000000ff782f */ /* 0x000fe40003800000 */
[----:B------:R-:W-:Y:S05]  /*5320*/  @!P1 SEL R8, R11, R8, !P2 ;  /* 0x000000080b089207 */ /* 0x000fea0005000000 */
[----:B------:R-:W-:Y:S02]  /*5330*/  @!P1 IMAD.IADD R0, R9, 0x1, -R8 ;  /* 0x0000000109009824 */ /* 0x000fe400078e0a08 */
[----:B------:R-:W-:Y:S02]  /*5340*/  @!P1 IMAD.IADD R8, R8, 0x1, -R9 ;  /* 0x0000000108089824 */ /* 0x000fe400078e0a09 */
[----:B------:R-:W-:Y:S02]  /*5350*/  @!P1 IMAD R11, R0, R2, R11 ;  /* 0x00000002000b9224 */ /* 0x000fe400078e020b */
[----:B------:R-:W-:Y:S01]  /*5360*/  @!P1 IMAD R10, R8, R12, R10 ;  /* 0x0000000c080a9224 */ /* 0x000fe200078e020a */
[----:B----4-:R-:W-:Y:S06]  /*5370*/  @!P4 BRA `(.L_x_109) ;  /* 0x000000980088c947 */ /* 0x010fec0003800000 */
.L_x_388:
[----:B------:R-:W-:Y:S01]  /*5380*/  PLOP3.LUT P5, PT, P5, P0, PT, 0xf2, 0x2f ;  /* 0x00000000002f781c */ /* 0x000fe20002fa1e72 */
[----:B------:R-:W-:Y:S01]  /*5390*/  UMOV UR14, 0x0 ;  /* 0x00000000000e7882 */ /* 0x000fe20000000000 */
[----:B------:R-:W-:Y:S01]  /*53a0*/  LOP3.LUT R28, R28, 0x1, RZ, 0x3c, !PT ;  /* 0x000000011c1c7812 */ /* 0x000fe200078e3cff */
[----:B------:R-:W-:Y:S01]  /*53b0*/  UMOV UR15, 0x10000000 ;  /* 0x10000000000f7882 */ /* 0x000fe20000000000 */
[----:B------:R-:W-:Y:S01]  /*53c0*/  UMOV UR12, UR36 ;  /* 0x00000024000c7c82 */ /* 0x000fe20008000000 */
[----:B------:R-:W-:Y:S08]  /*53d0*/  @P3 R2UR UR36, R25 ;  /* 0x00000000192432ca */ /* 0x000ff000000e0000 */
[----:B------:R-:W-:Y:S01]  /*53e0*/  @!P5 IADD3 R2, P0, PT, R30, 0x580, RZ ;  /* 0x000005801e02d810 */ /* 0x000fe20007f1e0ff */
[----:B------:R-:W-:Y:S01]  /*53f0*/  @!P5 IMAD.SHL.U32 R235, R235, 0x40, RZ ;  /* 0x00000040ebebd824 */ /* 0x000fe200078e00ff */
[----:B------:R-:W-:Y:S01]  /*5400*/  VOTEU.ALL UP1, P5 ;  /* 0x0000000000ff7886 */ /* 0x000fe20002820000 */
[----:B------:R-:W-:Y:S01]  /*5410*/  @!P5 IMAD.SHL.U32 R234, R234, 0x80, RZ ;  /* 0x00000080eaead824 */ /* 0x000fe200078e00ff */
[----:B------:R-:W-:Y:S01]  /*5420*/  @!P5 R2UR UR9, R2 ;  /* 0x000000000209d2ca */ /* 0x000fe200000e0000 */
[----:B-1----:R-:W-:Y:S01]  /*5430*/  @!P5 IMAD.X R0, RZ, RZ, R31, P0 ;  /* 0x000000ffff00d224 */ /* 0x002fe200000e061f */
[----:B------:R-:W-:Y:S01]  /*5440*/  @!P5 R2UR UR10, R235 ;  /* 0x00000000eb0ad2ca */ /* 0x000fe200000e0000 */
[----:B------:R-:W-:Y:S01]  /*5450*/  IMAD.IADD R235, R10, 0x1, R232 ;  /* 0x000000010aeb7824 */ /* 0x000fe200078e02e8 */
[----:B------:R-:W-:Y:S01]  /*5460*/  @!P5 R2UR UR11, R234 ;  /* 0x00000000ea0bd2ca */ /* 0x000fe200000e0000 */
[----:B------:R-:W-:Y:S01]  /*5470*/  IMAD.IADD R234, R11, 0x1, R233 ;  /* 0x000000010bea7824 */ /* 0x000fe200078e02e9 */
[----:B------:R-:W-:Y:S02]  /*5480*/  @!P5 R2UR UR8, R0 ;  /* 0x000000000008d2ca */ /* 0x000fe400000e0000 */
[C---:B------:R-:W-:Y:S04]  /*5490*/  ISETP.NE.AND P0, PT, R27.reuse, 0x2, PT ;  /* 0x000000021b00780c */ /* 0x040fe80003f05270 */
[----:B------:R-:W-:Y:S01]  /*54a0*/  SEL R0, RZ, 0x1, P0 ;  /* 0x00000001ff007807 */ /* 0x000fe20000000000 */
[----:B------:R-:W-:Y:S01]  /*54b0*/  IMAD.U32 R8, RZ, RZ, UR9 ;  /* 0x00000009ff087e24 */ /* 0x000fe2000f8e00ff */
[----:B------:R-:W-:Y:S01]  /*54c0*/  @!UP1 UIADD3 UR9, UPT, UPT, UR6, 0x140, URZ ;  /* 0x0000014006099890 */ /* 0x000fe2000fffe0ff */
[----:B------:R-:W-:Y:S02]  /*54d0*/  SEL R27, R27, RZ, P0 ;  /* 0x000000ff1b1b7207 */ /* 0x000fe40000000000 */
[----:B------:R-:W-:Y:S02]  /*54e0*/  LOP3.LUT R26, R26, R0, RZ, 0x3c, !PT ;  /* 0x000000001a1a7212 */ /* 0x000fe400078e3cff */
[----:B------:R-:W-:Y:S01]  /*54f0*/  IMAD.U32 R9, RZ, RZ, UR8 ;  /* 0x00000008ff097e24 */ /* 0x000fe2000f8e00ff */
[----:B------:R-:W-:Y:S01]  /*5500*/  @!P5 R2UR UR16, R8 ;  /* 0x000000000810d2ca */ /* 0x000fe200000e0000 */
[----:B------:R-:W-:Y:S01]  /*5510*/  @!UP1 UIADD3 UR8, UPT, UPT, UR6, 0x400, URZ ;  /* 0x0000040006089890 */ /* 0x000fe2000fffe0ff */
[----:B------:R-:W-:Y:S02]  /*5520*/  VOTEU.ALL UP1, P5 ;  /* 0x0000000000ff7886 */ /* 0x000fe40002820000 */
[----:B------:R-:W-:Y:S11]  /*5530*/  @!P5 R2UR UR17, R9 ;  /* 0x000000000911d2ca */ /* 0x000ff600000e0000 */
[----:B------:R-:W-:Y:S02]  /*5540*/  @!UPT UIADD3 URZ, UPT, UPT, URZ, URZ, URZ ;  /* 0x000000fffffff290 */ /* 0x000fe4000fffe0ff */
[----:B------:R2:W-:Y:S01]  /*5550*/  @!UP1 UTMALDG.3D [UR8], [UR16], desc[UR14] ;  /* 0x00000e08100095b4 */ /* 0x0005e20008011000 */
[----:B------:R2:W-:Y:S01]  /*5560*/  @!P5 SYNCS.ARRIVE.TRANS64.RED.A0TR RZ, [UR6+0x140], R23 ;  /* 0x00014017ffffd9a7 */ /* 0x0005e20008300406 */
[----:B------:R-:W-:Y:S01]  /*5570*/  UPLOP3.LUT UP1, UPT, UPT, UPT, UPT, 0x80, 0x8 ;  /* 0x000000000008789c */ /* 0x000fe20003f2f070 */
[----:B------:R-:W-:Y:S01]  /*5580*/  SYNCS.ARRIVE.TRANS64.RED.A1T0 RZ, [UR37], RZ ;  /* 0x000000ffffff79a7 */ /* 0x000fe20008100425 */
[----:B------:R-:W-:Y:S09]  /*5590*/  @P3 BRA `(.L_x_110) ;  /* 0xfffffff400b43947 */ /* 0x000ff2000383ffff */
[----:B------:R-:W-:Y:S07]  /*55a0*/  MOV R0, UR6 ;  /* 0x0000000600007c02 */ /* 0x000fee0008000f00 */
.L_x_111:
[----:B-1----:R-:W-:-:S04]  /*55b0*/  SHF.L.U32 R2, R28, 0x1f, RZ ;  /* 0x0000001f1c027819 */ /* 0x002fc800000006ff */
[----:B------:R1:W3:Y:S03]  /*55c0*/  SYNCS.PHASECHK.TRANS64.TRYWAIT P0, [R0+URZ+0x148], R2 ;  /* 0x00014802000075a7 */ /* 0x0002e600080011ff */
[----:B---3--:R-:W-:Y:S05]  /*55d0*/  @!P0 NANOSLEEP.SYNCS 0x989680 ;  /* 0x009896800000895d */ /* 0x008fea0003900000 */
[----:B------:R-:W3:Y:S02]  /*55e0*/  @!P0 SYNCS.PHASECHK.TRANS64 P0, [R0+URZ+0x148], R2 ;  /* 0x00014802000085a7 */ /* 0x000ee400080010ff */
[----:B--23--:R-:W-:Y:S05]  /*55f0*/  @P0 EXIT ;  /* 0x000000000000094d */ /* 0x00cfea0003800000 */
[----:B------:R-:W-:Y:S05]  /*5600*/  BRA `(.L_x_111) ;  /* 0xfffffffc00e87947 */ /* 0x000fea000383ffff */
.L_x_102:
[----:B------:R-:W-:-:S06]  /*5610*/  UISETP.GE.AND UP1, UPT, UR10, 0x4, UPT ;  /* 0x000000040a00788c */ /* 0x000fcc000bf26270 */
[----:B------:R-:W-:-:S13]  /*5620*/  PLOP3.LUT P0, PT, PT, PT, UP1, 0x80, 0x8 ;  /* 0x000000000008781c */ /* 0x000fda0003f0f018 */
[----:B------:R-:W-:Y:S05]  /*5630*/  @!P0 EXIT ;  /* 0x000000000000894d */ /* 0x000fea0003800000 */
[----:B------:R-:W-:Y:S01]  /*5640*/  BAR.SYNC.DEFER_BLOCKING 0x6, 0xa0 ;  /* 0x0182800000007b1d */ /* 0x000fe20000010000 */
[C---:B------:R-:W-:Y:S02]  /*5650*/  IMAD.SHL.U32 R2, R238.reuse, 0x40, RZ ;  /* 0x00000040ee027824 */ /* 0x040fe400078e00ff */
[----:B------:R-:W-:Y:S02]  /*5660*/  HFMA2 R106, -RZ, RZ, 0, 0 ;  /* 0x00000000ff6a7431 */ /* 0x000fe400000001ff */
[C---:B------:R-:W-:Y:S01]  /*5670*/  IMAD.SHL.U32 R239, R238.reuse, 0x8, RZ ;  /* 0x00000008eeef7824 */ /* 0x040fe200078e00ff */
[----:B------:R-:W-:Y:S01]  /*5680*/  CS2R R244, SRZ ;  /* 0x0000000000f47805 */ /* 0x000fe2000001ff00 */
[----:B------:R-:W-:Y:S01]  /*5690*/  IMAD.SHL.U32 R247, R238, 0x10, RZ ;  /* 0x00000010eef77824 */ /* 0x000fe200078e00ff */
[----:B------:R-:W-:Y:S01]  /*56a0*/  UMOV UR43, 0x400 ;  /* 0x00000400002b7882 */ /* 0x000fe20000000000 */
[----:B------:R-:W-:Y:S01]  /*56b0*/  LOP3.LUT R3, R2, 0x180, RZ, 0xc0, !PT ;  /* 0x0000018002037812 */ /* 0x000fe200078ec0ff */
[----:B------:R-:W-:Y:S01]  /*56c0*/  ULEA UR43, UR37, UR43, 0x18 ;  /* 0x0000002b252b7291 */ /* 0x000fe2000f8ec0ff */
[----:B------:R-:W1:Y:S01]  /*56d0*/  LDC R237, c[0x0][0x370] ;  /* 0x0000dc00ffed7b82 */ /* 0x000e620000000800 */
[----:B------:R-:W-:Y:S01]  /*56e0*/  IMAD.U32 R138, R238, 0x10000, RZ ;  /* 0x00010000ee8a7824 */ /* 0x000fe200078e00ff */
[----:B------:R-:W-:Y:S01]  /*56f0*/  LOP3.LUT R239, R3, 0x30, R239, 0xf8, !PT ;  /* 0x0000003003ef7812 */ /* 0x000fe200078ef8ef */
[----:B------:R-:W-:Y:S01]  /*5700*/  UIADD3 UR4, UPT, UPT, UR43, 0x2400, URZ ;  /* 0x000024002b047890 */ /* 0x000fe2000fffe0ff */
[----:B------:R-:W-:Y:S01]  /*5710*/  LOP3.LUT R249, R247, 0x20, RZ, 0xc0, !PT ;  /* 0x00000020f7f97812 */ /* 0x000fe200078ec0ff */
[----:B------:R-:W-:Y:S01]  /*5720*/  IMAD.MOV.U32 R246, RZ, RZ, RZ ;  /* 0x000000fffff67224 */ /* 0x000fe200078e00ff */
[----:B------:R-:W-:Y:S01]  /*5730*/  LOP3.LUT R239, R239, 0x1e40, R2, 0xf8, !PT ;  /* 0x00001e40efef7812 */ /* 0x000fe200078ef802 */
[----:B------:R-:W-:Y:S01]  /*5740*/  IMAD.MOV.U32 R252, RZ, RZ, RZ ;  /* 0x000000fffffc7224 */ /* 0x000fe200078e00ff */
[----:B------:R-:W2:Y:S01]  /*5750*/  LDC R135, c[0x0][0xb0c] ;  /* 0x0002c300ff877b82 */ /* 0x000ea20000000800 */
[----:B------:R-:W-:Y:S01]  /*5760*/  LOP3.LUT R138, R138, 0x600000, RZ, 0xc0, !PT ;  /* 0x006000008a8a7812 */ /* 0x000fe200078ec0ff */
[----:B------:R-:W3:Y:S01]  /*5770*/  LDCU.64 UR46, c[0x0][0x348] ;  /* 0x00006900ff2e77ac */ /* 0x000ee20008000a00 */
[----:B------:R-:W-:Y:S01]  /*5780*/  VIADD R248, R239, UR43 ;  /* 0x0000002beff87c36 */ /* 0x000fe20008000000 */
[----:B------:R-:W-:-:S02]  /*5790*/  LOP3.LUT R247, R247, 0x40, RZ, 0xc0, !PT ;  /* 0x00000040f7f77812 */ /* 0x000fc400078ec0ff */
[----:B------:R-:W-:Y:S01]  /*57a0*/  MOV R250, UR4 ;  /* 0x0000000400fa7c02 */ /* 0x000fe20008000f00 */
[----:B------:R-:W4:Y:S01]  /*57b0*/  LDS R0, [UR43+0x210] ;  /* 0x0002102bff007984 */ /* 0x000f220008000800 */
[----:B------:R-:W1:Y:S01]  /*57c0*/  LDC R241, c[0x0][0xb20] ;  /* 0x0002c800fff17b82 */ /* 0x000e620000000800 */
[--C-:B------:R-:W-:Y:S01]  /*57d0*/  IADD3 R249, PT, PT, -R249, 0x400, R248.reuse ;  /* 0x00000400f9f97810 */ /* 0x100fe20007ffe1f8 */
[----:B------:R-:W1:Y:S01]  /*57e0*/  LDCU.64 UR38, c[0x0][0x888] ;  /* 0x00011100ff2677ac */ /* 0x000e620008000a00 */
[----:B------:R-:W-:-:S03]  /*57f0*/  IADD3 R248, PT, PT, -R247, 0x400, R248 ;  /* 0x00000400f7f87810 */ /* 0x000fc60007ffe1f8 */
[----:B------:R-:W-:Y:S01]  /*5800*/  IMAD.IADD R247, R249, 0x1, -R247 ;  /* 0x00000001f9f77824 */ /* 0x000fe200078e0af7 */
[----:B------:R-:W-:Y:S01]  /*5810*/  UIADD3 UR42, UPT, UPT, UR43, 0x400, URZ ;  /* 0x000004002b2a7890 */ /* 0x000fe2000fffe0ff */
[----:B------:R-:W1:Y:S08]  /*5820*/  LDC R134, c[0x0][0xb30] ;  /* 0x0002cc00ff867b82 */ /* 0x000e700000000800 */
[----:B------:R-:W1:Y:S08]  /*5830*/  LDC.64 R230, c[0x0][0xb10] ;  /* 0x0002c400ffe67b82 */ /* 0x000e700000000a00 */
[----:B------:R-:W1:Y:S08]  /*5840*/  LDC.64 R132, c[0x0][0xb18] ;  /* 0x0002c600ff847b82 */ /* 0x000e700000000a00 */
[----:B------:R-:W1:Y:S01]  /*5850*/  LDC.64 R226, c[0x0][0x888] ;  /* 0x00022200ffe27b82 */ /* 0x000e620000000a00 */
[----:B----4-:R-:W-:-:S07]  /*5860*/  IMAD.IADD R138, R0, 0x1, R138 ;  /* 0x00000001008a7824 */ /* 0x010fce00078e028a */
[----:B------:R-:W4:Y:S08]  /*5870*/  LDC.64 R130, c[0x0][0xb28] ;  /* 0x0002ca00ff827b82 */ /* 0x000f300000000a00 */
[----:B------:R-:W1:Y:S08]  /*5880*/  LDC.64 R228, c[0x0][0x890] ;  /* 0x00022400ffe47b82 */ /* 0x000e700000000a00 */
[----:B------:R-:W1:Y:S08]  /*5890*/  LDC.64 R224, c[0x0][0x8b0] ;  /* 0x00022c00ffe07b82 */ /* 0x000e700000000a00 */
[----:B------:R-:W1:Y:S08]  /*58a0*/  LDC.64 R222, c[0x0][0x8a8] ;  /* 0x00022a00ffde7b82 */ /* 0x000e700000000a00 */
[----:B--23--:R-:W1:Y:S02]  /*58b0*/  LDC R242, c[0x0][0x374] ;  /* 0x0000dd00fff27b82 */ /* 0x00ce640000000800 */
.L_x_322:
[C---:B------:R-:W-:Y:S02]  /*58c0*/  LEA R0, R252.reuse, UR43, 0x3 ;  /* 0x0000002bfc007c11 */ /* 0x040fe4000f8e18ff */
[----:B------:R-:W-:Y:S02]  /*58d0*/  SHF.L.U32 R2, R245, 0x1f, RZ ;  /* 0x0000001ff5027819 */ /* 0x000fe400000006ff */
[----:B-1----:R-:W-:Y:S02]  /*58e0*/  LEA R16, R252, UR43, 0x4 ;  /* 0x0000002bfc107c11 */ /* 0x002fe4000f8e20ff */
[----:B------:R-:W2:Y:S02]  /*58f0*/  SYNCS.PHASECHK.TRANS64.TRYWAIT P0, [R0+URZ+0x160], R2 ;  /* 0x00016002000075a7 */ /* 0x000ea400080011ff */
[----:B--2---:R-:W-:Y:S05]  /*5900*/  @!P0 BRA `(.L_x_112) ;  /* 0x00000094003c8947 */ /* 0x004fea0003800000 */
.L_x_389:
[----:B------:R-:W3:Y:S01]  /*5910*/  LDC.64 R10, c[0x0][0xb10] ;  /* 0x0002c400ff0a7b82 */ /* 0x000ee20000000a00 */
[----:B------:R-:W4:Y:S01]  /*5920*/  LDS.128 R16, [R16+0x1f0] ;  /* 0x0001f00010107984 */ /* 0x000f220000000c00 */
[----:B-1----:R-:W-:Y:S01]  /*5930*/  ISETP.NE.AND P1, PT, R134, 0x1, PT ;  /* 0x000000018600780c */ /* 0x002fe20003f25270 */
[----:B--2---:R-:W-:Y:S01]  /*5940*/  VIADD R0, R0, 0x170 ;  /* 0x0000017000007836 */ /* 0x004fe20000000000 */
[----:B------:R-:W-:Y:S04]  /*5950*/  ISETP.GE.AND P0, PT, R129, 0x1, PT ;  /* 0x000000018100780c */ /* 0x000fe80003f06270 */
[----:B------:R-:W1:Y:S01]  /*5960*/  LDC.64 R8, c[0x0][0xb18] ;  /* 0x0002c600ff087b82 */ /* 0x000e620000000a00 */
[----:B------:R-:W-:Y:S01]  /*5970*/  PRMT R0, RZ, 0x654, R0 ;  /* 0x00000654ff007816 */ /* 0x000fe20000000000 */
[----:B------:R-:W-:Y:S01]  /*5980*/  @!PT LDS RZ, [RZ] ;  /* 0x00000000fffff984 */ /* 0x000fe20000000800 */
[----:B------:R-:W-:Y:S01]  /*5990*/  @!PT LDS RZ, [RZ] ;  /* 0x00000000fffff984 */ /* 0x000fe20000000800 */
[----:B------:R-:W-:Y:S01]  /*59a0*/  @!PT LDS RZ, [RZ] ;  /* 0x00000000fffff984 */ /* 0x000fe20000000800 */
[----:B------:R-:W-:Y:S01]  /*59b0*/  @!PT LDS RZ, [RZ] ;  /* 0x00000000fffff984 */ /* 0x000fe20000000800 */
[----:B------:R2:W-:Y:S06]  /*59c0*/  MEMBAR.ALL.CTA ;  /* 0x0000000000007992 */ /* 0x0005ec0000008000 */
[----:B--2---:R-:W2:Y:S01]  /*59d0*/  FENCE.VIEW.ASYNC.S ;  /* 0x00000000000073c6 */ /* 0x004ea20000000000 */
[----:B------:R-:W1:Y:S08]  /*59e0*/  @!P1 LDC R12, c[0x0][0xb20] ;  /* 0x0002c800ff0c9b82 */ /* 0x000e700000000800 */
[----:B------:R-:W1:Y:S01]  /*59f0*/  @!P1 LDC R7, c[0x0][0xb0c] ;  /* 0x0002c300ff079b82 */ /* 0x000e620000000800 */
[----:B--2---:R2:W-:Y:S01]  /*5a00*/  SYNCS.ARRIVE.TRANS64.RED.A1T0 RZ, [R0+URZ], RZ ;  /* 0x000000ff00ff79a7 */ /* 0x0045e200081004ff */
[----:B----4-:R-:W-:Y:S04]  /*5a10*/  LOP3.LUT P4, RZ, R18, 0x1, RZ, 0xc0, !PT ;  /* 0x0000000112ff7812 */ /* 0x010fe8000788c0ff */
[----:B------:R-:W-:Y:S09]  /*5a20*/  P2R R251, PR, RZ, 0x10 ;  /* 0x00000010fffb7803 */ /* 0x000ff20000000000 */
[----:B------:R-:W-:Y:S02]  /*5a30*/  @P4 MOV R137, R16 ;  /* 0x0000001000894202 */ /* 0x000fe40000000f00 */
[----:B------:R-:W-:Y:S01]  /*5a40*/  @P4 LOP3.LUT R136, R17, 0xffff, RZ, 0xc0, !PT ;  /* 0x0000ffff11884812 */ /* 0x000fe200078ec0ff */
[----:B--23--:R-:W-:Y:S06]  /*5a50*/  @!P0 BRA `(.L_x_113) ;  /* 0x0000000000a48947 */ /* 0x00cfec0003800000 */
[----:B------:R-:W-:Y:S01]  /*5a60*/  IMAD.HI.U32 R0, R242, R133, RZ ;  /* 0x00000085f2007227 */ /* 0x000fe200078e00ff */
[----:B------:R-:W-:Y:S02]  /*5a70*/  ISETP.NE.AND P0, PT, R132, 0x1, PT ;  /* 0x000000018400780c */ /* 0x000fe40003f05270 */
[----:B------:R-:W-:Y:S01]  /*5a80*/  ISETP.NE.AND P2, PT, R129, 0x1, PT ;  /* 0x000000018100780c */ /* 0x000fe20003f45270 */
[----:B------:R-:W-:Y:S01]  /*5a90*/  IMAD.HI.U32 R4, R237, R230, RZ ;  /* 0x000000e6ed047227 */ /* 0x000fe200078e00ff */
[----:B------:R-:W-:Y:S02]  /*5aa0*/  SHF.R.U32.HI R0, RZ, R241, R0 ;  /* 0x000000f1ff007219 */ /* 0x000fe40000011600 */
[----:B------:R-:W-:Y:S01]  /*5ab0*/  ISETP.NE.AND P3, PT, R135, 0x1, PT ;  /* 0x000000018700780c */ /* 0x000fe20003f65270 */
[----:B------:R-:W-:Y:S01]  /*5ac0*/  IMAD.HI.U32 R6, R136, R133, RZ ;  /* 0x0000008588067227 */ /* 0x000fe200078e00ff */
[-C--:B------:R-:W-:Y:S02]  /*5ad0*/  SHF.R.U32.HI R4, RZ, R231.reuse, R4 ;  /* 0x000000e7ff047219 */ /* 0x080fe40000011604 */
[----:B------:R-:W-:Y:S01]  /*5ae0*/  SEL R0, R242, R0, !P0 ;  /* 0x00000000f2007207 */ /* 0x000fe20004000000 */
[----:B------:R-:W-:Y:S01]  /*5af0*/  IMAD.HI.U32 R5, R137, R230, RZ ;  /* 0x000000e689057227 */ /* 0x000fe200078e00ff */
[----:B------:R-:W-:Y:S03]  /*5b00*/  SEL R4, R237, R4, !P3 ;  /* 0x00000004ed047207 */ /* 0x000fe60005800000 */
[-C--:B------:R-:W-:Y:S01]  /*5b10*/  IMAD.HI.U32 R3, R0, R130.reuse, RZ ;  /* 0x0000008200037227 */ /* 0x080fe200078e00ff */
[----:B------:R-:W-:Y:S03]  /*5b20*/  SHF.R.U32.HI R5, RZ, R231, R5 ;  /* 0x000000e7ff057219 */ /* 0x000fe60000011605 */
[----:B------:R-:W-:Y:S01]  /*5b30*/  IMAD.HI.U32 R2, R4, R130, RZ ;  /* 0x0000008204027227 */ /* 0x000fe200078e00ff */
[----:B------:R-:W-:Y:S02]  /*5b40*/  @P2 SHF.R.U32.HI R0, RZ, R131, R3 ;  /* 0x00000083ff002219 */ /* 0x000fe40000011603 */
[----:B------:R-:W-:Y:S02]  /*5b50*/  SHF.R.U32.HI R3, RZ, R241, R6 ;  /* 0x000000f1ff037219 */ /* 0x000fe40000011606 */
[----:B------:R-:W-:Y:S01]  /*5b60*/  @P2 SHF.R.U32.HI R4, RZ, R131, R2 ;  /* 0x00000083ff042219 */ /* 0x000fe20000011602 */
[----:B------:R-:W-:Y:S01]  /*5b70*/  IMAD R0, R129, R0, RZ ;  /* 0x0000000081007224 */ /* 0x000fe200078e02ff */
[----:B------:R-:W-:Y:S02]  /*5b80*/  SEL R3, R136, R3, !P0 ;  /* 0x0000000388037207 */ /* 0x000fe40004000000 */
[----:B------:R-:W-:Y:S01]  /*5b90*/  SEL R2, R137, R5, !P3 ;  /* 0x0000000589027207 */ /* 0x000fe20005800000 */
[----:B------:R-:W-:Y:S01]  /*5ba0*/  IMAD R5, R129, R4, RZ ;  /* 0x0000000481057224 */ /* 0x000fe200078e02ff */
[C---:B------:R-:W-:Y:S01]  /*5bb0*/  ISETP.GE.AND P0, PT, R3.reuse, R0, PT ;  /* 0x000000000300720c */ /* 0x040fe20003f06270 */
[C---:B------:R-:W-:Y:S03]  /*5bc0*/  IMAD.HI.U32 R0, R3.reuse, R130, RZ ;  /* 0x0000008203007227 */ /* 0x040fe600078e00ff */
[C---:B------:R-:W-:Y:S02]  /*5bd0*/  ISETP.GE.OR P0, PT, R2.reuse, R5, P0 ;  /* 0x000000050200720c */ /* 0x040fe40000706670 */
[----:B------:R-:W-:Y:S04]  /*5be0*/  SHF.R.U32.HI R0, RZ, R131, R0 ;  /* 0x00000083ff007219 */ /* 0x000fe80000011600 */
        /* <DEDUP_REMOVED lines=15> */
[----:B------:R-:W-:Y:S07]  /*5ce0*/  IMAD R136, R3, R132, R136 ;  /* 0x0000008403887224 */ /* 0x000fee00078e0288 */
.L_x_113:
[----:B------:R-:W-:Y:S01]  /*5cf0*/  @!P1 IMAD.HI.U32 R0, R137, R10, RZ ;  /* 0x0000000a89009227 */ /* 0x000fe200078e00ff */
[----:B-1----:R-:W-:Y:S01]  /*5d00*/  @!P1 ISETP.NE.AND P0, PT, R8, 0x1, PT ;  /* 0x000000010800980c */ /* 0x002fe20003f05270 */
[----:B------:R-:W-:Y:S01]  /*5d10*/  ULOP3.LUT UP0, URZ, UR42, 0x1b0, URZ, 0xc0, !UPT ;  /* 0x000001b02aff7892 */ /* 0x000fe2000f80c0ff */
[----:B------:R-:W-:Y:S01]  /*5d20*/  @!P1 ISETP.NE.AND P2, PT, R7, 0x1, PT ;  /* 0x000000010700980c */ /* 0x000fe20003f45270 */
[----:B------:R-:W-:Y:S01]  /*5d30*/  @!P1 IMAD.HI.U32 R2, R136, R9, RZ ;  /* 0x0000000988029227 */ /* 0x000fe200078e00ff */
[----:B------:R-:W-:Y:S02]  /*5d40*/  @!P1 SHF.R.U32.HI R0, RZ, R11, R0 ;  /* 0x0000000bff009219 */ /* 0x000fe40000011600 */
[----:B------:R-:W-:Y:S01]  /*5d50*/  @P4 SHF.R.U32.HI R243, RZ, 0x10, R17 ;  /* 0x00000010fff34819 */ /* 0x000fe20000011611 */
[----:B------:R-:W-:Y:S01]  /*5d60*/  VIADD R252, R252, 0x1 ;  /* 0x00000001fcfc7836 */ /* 0x000fe20000000000 */
[----:B------:R-:W-:Y:S02]  /*5d70*/  @!P1 SHF.R.U32.HI R2, RZ, R12, R2 ;  /* 0x0000000cff029219 */ /* 0x000fe40000011602 */
[----:B------:R-:W-:Y:S02]  /*5d80*/  @!P1 SEL R3, R137, R0, !P2 ;  /* 0x0000000089039207 */ /* 0x000fe40005000000 */
[----:B------:R-:W-:Y:S05]  /*5d90*/  @!P1 SEL R2, R136, R2, !P0 ;  /* 0x0000000288029207 */ /* 0x000fea0004000000 */
[----:B------:R-:W-:Y:S02]  /*5da0*/  @!P1 IMAD.IADD R0, R2, 0x1, -R3 ;  /* 0x0000000102009824 */ /* 0x000fe400078e0a03 */
[----:B------:R-:W-:Y:S02]  /*5db0*/  @!P1 IMAD.IADD R2, R3, 0x1, -R2 ;  /* 0x0000000103029824 */ /* 0x000fe400078e0a02 */
[----:B------:R-:W-:Y:S02]  /*5dc0*/  @!P1 IMAD R137, R0, R7, R137 ;  /* 0x0000000700899224 */ /* 0x000fe400078e0289 */
[----:B------:R-:W-:Y:S01]  /*5dd0*/  @!P1 IMAD R136, R2, R8, R136 ;  /* 0x0000000802889224 */ /* 0x000fe200078e0288 */
[----:B------:R-:W-:Y:S06]  /*5de0*/  BRA.U !UP0, `(.L_x_114) ;  /* 0x0000000108407547 */ /* 0x000fec000b800000 */
[----:B------:R-:W1:Y:S01]  /*5df0*/  LDCU.64 UR8, c[0x4][0x80] ;  /* 0x01001000ff0877ac */ /* 0x000e620008000a00 */
[----:B------:R-:W-:Y:S01]  /*5e00*/  MOV R3, 0x0 ;  /* 0x0000000000037802 */ /* 0x000fe20000000f00 */
[----:B------:R-:W-:Y:S02]  /*5e10*/  HFMA2 R12, -RZ, RZ, 0, 5.9604644775390625e-08 ;  /* 0x00000001ff0c7431 */ /* 0x000fe400000001ff */
[----:B------:R-:W-:Y:S02]  /*5e20*/  IMAD.MOV.U32 R8, RZ, RZ, 0x70 ;  /* 0x00000070ff087424 */ /* 0x000fe400078e00ff */
[----:B------:R-:W-:Y:S01]  /*5e30*/  IMAD.MOV.U32 R13, RZ, RZ, RZ ;  /* 0x000000ffff0d7224 */ /* 0x000fe200078e00ff */
[----:B------:R-:W2:Y:S01]  /*5e40*/  LDCU.64 UR6, c[0x4][0x88] ;  /* 0x01001100ff0677ac */ /* 0x000ea20008000a00 */
[----:B------:R-:W3:Y:S01]  /*5e50*/  LDC.64 R2, c[0x4][R3] ;  /* 0x0100000003027b82 */ /* 0x000ee20000000a00 */
[----:B------:R-:W4:Y:S01]  /*5e60*/  LDCU.64 UR4, c[0x4][0x8] ;  /* 0x01000100ff0477ac */ /* 0x000f220008000a00 */
[----:B-1----:R-:W-:Y:S01]  /*5e70*/  MOV R5, UR9 ;  /* 0x0000000900057c02 */ /* 0x002fe20008000f00 */
[----:B------:R-:W-:Y:S01]  /*5e80*/  IMAD.U32 R4, RZ, RZ, UR8 ;  /* 0x00000008ff047e24 */ /* 0x000fe2000f8e00ff */
[----:B--2---:R-:W-:Y:S01]  /*5e90*/  MOV R7, UR7 ;  /* 0x0000000700077c02 */ /* 0x004fe20008000f00 */
[----:B------:R-:W-:Y:S01]  /*5ea0*/  IMAD.U32 R6, RZ, RZ, UR6 ;  /* 0x00000006ff067e24 */ /* 0x000fe2000f8e00ff */
[----:B----4-:R-:W-:Y:S01]  /*5eb0*/  MOV R11, UR5 ;  /* 0x00000005000b7c02 */ /* 0x010fe20008000f00 */
[----:B------:R-:W-:Y:S02]  /*5ec0*/  IMAD.U32 R10, RZ, RZ, UR4 ;  /* 0x00000004ff0a7e24 */ /* 0x000fe4000f8e00ff */
[----:B------:R-:W-:Y:S07]  /*5ed0*/  LEPC R20, `(.L_x_114) ;  /* 0x000000001014794e */ /* 0x000fee0000000000 */
[----:B---3-5:R-:W-:Y:S05]  /*5ee0*/  CALL.ABS.NOINC R2 ;  /* 0x0000000002007343 */ /* 0x028fea0003c00000 */
.L_x_114:
[----:B------:R-:W-:Y:S01]  /*5ef0*/  LOP3.LUT P0, RZ, R250, 0x1b0, RZ, 0xc0, !PT ;  /* 0x000001b0faff7812 */ /* 0x000fe2000780c0ff */
[----:B------:R-:W-:Y:S11]  /*5f00*/  BSSY.RECONVERGENT B6, `(.L_x_115) ;  /* 0x0000013000067945 */ /* 0x000ff60003800200 */
[----:B------:R-:W-:Y:S01]  /*5f10*/  @!UPT UIADD3 URZ, UPT, UPT, URZ, URZ, URZ ;  /* 0x000000fffffff290 */ /* 0x000fe2000fffe0ff */
[----:B------:R-:W-:Y:S05]  /*5f20*/  @!P0 BRA `(.L_x_116) ;  /* 0x0000000000408947 */ /* 0x000fea0003800000 */
        /* <DEDUP_REMOVED lines=16> */
.L_x_116:
[----:B------:R-:W-:Y:S05]  /*6030*/  BSYNC.RECONVERGENT B6 ;  /* 0x0000000000067941 */ /* 0x000fea0003800200 */
.L_x_115:
[----:B------:R-:W-:Y:S02]  /*6040*/  ISETP.NE.U32.AND P3, PT, R228, RZ, PT ;  /* 0x000000ffe400720c */ /* 0x000fe40003f65070 */
[----:B------:R-:W-:Y:S02]  /*6050*/  ISETP.NE.U32.AND P2, PT, R224, RZ, PT ;  /* 0x000000ffe000720c */ /* 0x000fe40003f45070 */
[----:B------:R-:W-:Y:S02]  /*6060*/  ISETP.NE.AND.EX P3, PT, R229, RZ, PT, P3 ;  /* 0x000000ffe500720c */ /* 0x000fe40003f65330 */
[----:B------:R-:W-:Y:S02]  /*6070*/  PLOP3.LUT P0, PT, PT, PT, PT, 0x8, 0x80 ;  /* 0x000000000080781c */ /* 0x000fe40003f0e170 */
[----:B------:R-:W-:Y:S09]  /*6080*/  ISETP.NE.AND.EX P2, PT, R225, RZ, PT, P2 ;  /* 0x000000ffe100720c */ /* 0x000ff20003f45320 */
[----:B------:R-:W-:Y:S05]  /*6090*/  @!P3 BRA `(.L_x_117) ;  /* 0x00000000002cb947 */ /* 0x000fea0003800000 */
[----:B------:R-:W-:Y:S01]  /*60a0*/  ISETP.NE.U32.AND P1, PT, R226, RZ, PT ;  /* 0x000000ffe200720c */ /* 0x000fe20003f25070 */
[----:B------:R-:W-:Y:S03]  /*60b0*/  IMAD.MOV.U32 R236, RZ, RZ, 0x1 ;  /* 0x00000001ffec7424 */ /* 0x000fe600078e00ff */
[----:B------:R-:W-:Y:S11]  /*60c0*/  ISETP.NE.AND.EX P1, PT, R227, RZ, PT, P1 ;  /* 0x000000ffe300720c */ /* 0x000ff60003f25310 */
[----:B------:R-:W-:Y:S02]  /*60d0*/  @!UPT UIADD3 URZ, UPT, UPT, URZ, URZ, URZ ;  /* 0x000000fffffff290 */ /* 0x000fe4000fffe0ff */
[----:B------:R-:W1:Y:S01]  /*60e0*/  @P1 LDC.64 R2, c[0x0][0x888] ;  /* 0x00022200ff021b82 */ /* 0x000e620000000a00 */
[----:B------:R-:W-:Y:S04]  /*60f0*/  @P1 IMAD R0, R228, UR36, RZ ;  /* 0x00000024e4001c24 */ /* 0x000fe8000f8e02ff */
[----:B-1----:R-:W-:Y:S04]  /*6100*/  @P1 IMAD.WIDE R2, R0, 0x4, R2 ;  /* 0x0000000400021825 */ /* 0x002fe800078e0202 */
[----:B------:R-:W-:Y:S01]  /*6110*/  HFMA2 R0, -RZ, RZ, 0, 5.9604644775390625e-08 ;  /* 0x00000001ff007431 */ /* 0x000fe200000001ff */
[----:B-----5:R1:W5:Y:S04]  /*6120*/  @P1 LDG.E R182, desc[UR40][R2.64] ;  /* 0x0000002802b61981 */ /* 0x020368000c1e1900 */
[----:B------:R-:W-:Y:S01]  /*6130*/  @!P1 PRMT R236, R0, 0x7610, R236 ;  /* 0x0000761000ec9816 */ /* 0x000fe200000000ec */
[----:B-1----:R-:W2:Y:S06]  /*6140*/  @!P1 LDC R182, c[0x0][0x880] ;  /* 0x00022000ffb69b82 */ /* 0x002eac0000000800 */
.L_x_117:
[----:B------:R-:W-:Y:S05]  /*6150*/  @!P2 BRA `(.L_x_118) ;  /* 0x000000000020a947 */ /* 0x000fea0003800000 */
[----:B------:R-:W-:Y:S04]  /*6160*/  ISETP.NE.U32.AND P1, PT, R222, RZ, PT ;  /* 0x000000ffde00720c */ /* 0x000fe80003f25070 */
[----:B------:R-:W-:Y:S11]  /*6170*/  ISETP.NE.AND.EX P1, PT, R223, RZ, PT, P1 ;  /* 0x000000ffdf00720c */ /* 0x000ff60003f25310 */
[----:B------:R-:W-:Y:S02]  /*6180*/  @!UPT UIADD3 URZ, UPT, UPT, URZ, URZ, URZ ;  /* 0x000000fffffff290 */ /* 0x000fe4000fffe0ff */
[----:B------:R-:W1:Y:S01]  /*6190*/  @P1 LDC.64 R2, c[0x0][0x8a8] ;  /* 0x00022a00ff021b82 */ /* 0x000e620000000a00 */
[----:B------:R-:W-:Y:S04]  /*61a0*/  @P1 IMAD R0, R224, UR36, RZ ;  /* 0x00000024e0001c24 */ /* 0x000fe8000f8e02ff */
[----:B-1----:R-:W-:Y:S05]  /*61b0*/  @P1 IMAD.WIDE R2, R0, 0x4, R2 ;  /* 0x0000000400021825 */ /* 0x002fea00078e0202 */
[----:B-----5:R1:W5:Y:S02]  /*61c0*/  @P1 LDG.E R139, desc[UR40][R2.64] ;  /* 0x00000028028b1981 */ /* 0x020364000c1e1900 */
[----:B-1----:R-:W3:Y:S02]  /*61d0*/  @!P1 LDC R139, c[0x0][0x8a0] ;  /* 0x00022800ff8b9b82 */ /* 0x002ee40000000800 */
.L_x_118:
[----:B------:R-:W-:Y:S09]  /*61e0*/  UISETP.NE.AND UP0, UPT, UR44, URZ, UPT ;  /* 0x000000ff2c00728c */ /* 0x000ff2000bf05270 */
[----:B------:R-:W-:Y:S05]  /*61f0*/  BRA.U !UP0, `(.L_x_119) ;  /* 0x0000000108407547 */ /* 0x000fea000b800000 */
[----:B------:R-:W-:Y:S02]  /*6200*/  ISETP.NE.U32.AND P4, PT, R228, RZ, PT ;  /* 0x000000ffe400720c */ /* 0x000fe40003f85070 */
[----:B------:R-:W-:Y:S02]  /*6210*/  PLOP3.LUT P0, PT, PT, PT, PT, 0x80, 0x8 ;  /* 0x000000000008781c */ /* 0x000fe40003f0f070 */
[----:B------:R-:W-:Y:S11]  /*6220*/  ISETP.NE.AND.EX P4, PT, R229, RZ, PT, P4 ;  /* 0x000000ffe500720c */ /* 0x000ff60003f85340 */
[----:B------:R-:W-:Y:S02]  /*6230*/  @!UPT UIADD3 URZ, UPT, UPT, URZ, URZ, URZ ;  /* 0x000000fffffff290 */ /* 0x000fe4000fffe0ff */
[----:B------:R-:W-:Y:S01]  /*6240*/  @P4 LOP3.LUT P1, RZ, R236, 0xff, RZ, 0xc0, !PT ;  /* 0x000000ffecff4812 */ /* 0x000fe2000782c0ff */
[----:B------:R-:W1:Y:S03]  /*6250*/  @P4 LDC.64 R2, c[0x0][0x888] ;  /* 0x00022200ff024b82 */ /* 0x000e660000000a00 */
[----:B------:R-:W-:Y:S02]  /*6260*/  @P4 PLOP3.LUT P0, PT, P1, PT, PT, 0x80, 0x8 ;  /* 0x000000000008481c */ /* 0x000fe40000f0f070 */
[----:B--2--5:R-:W-:Y:S04]  /*6270*/  @P4 FSETP.NEU.AND P1, PT, R182, RZ, PT ;  /* 0x000000ffb600420b */ /* 0x024fe80003f2d000 */
[----:B------:R-:W-:Y:S02]  /*6280*/  @P4 SEL R0, RZ, 0xffffffff, P1 ;  /* 0xffffffffff004807 */ /* 0x000fe40000800000 */
[----:B-1----:R-:W-:Y:S04]  /*6290*/  @P4 ISETP.NE.U32.AND P2, PT, R2, RZ, PT ;  /* 0x000000ff0200420c */ /* 0x002fe80003f45070 */
[----:B------:R-:W-:Y:S04]  /*62a0*/  @P4 ISETP.NE.AND.EX P2, PT, R3, RZ, PT, P2 ;  /* 0x000000ff0300420c */ /* 0x000fe80003f45320 */
[----:B------:R-:W-:Y:S02]  /*62b0*/  @!P0 SEL R0, RZ, 0xffffffff, P2 ;  /* 0xffffffffff008807 */ /* 0x000fe40001000000 */
[----:B------:R-:W-:Y:S02]  /*62c0*/  @!P4 FSETP.EQ.AND P0, PT, R182, RZ, PT ;  /* 0x000000ffb600c20b */ /* 0x000fe40003f02000 */
[----:B------:R-:W-:Y:S04]  /*62d0*/  @P4 LOP3.LUT R0, R0, 0x1, RZ, 0xc0, !PT ;  /* 0x0000000100004812 */ /* 0x000fe800078ec0ff */
[----:B------:R-:W-:Y:S11]  /*62e0*/  @P4 ISETP.EQ.U32.AND P0, PT, R0, 0x1, PT ;  /* 0x000000010000480c */ /* 0x000ff60003f02070 */
[----:B------:R-:W-:Y:S02]  /*62f0*/  @!UPT UIADD3 URZ, UPT, UPT, URZ, URZ, URZ ;  /* 0x000000fffffff290 */ /* 0x000fe4000fffe0ff */
.L_x_119:
[----:B------:R-:W-:Y:S01]  /*6300*/  @!P0 SHF.L.U32 R0, R244, 0x1f, RZ ;  /* 0x0000001ff4008819 */ /* 0x000fe200000006ff */
[----:B------:R-:W-:Y:S01]  /*6310*/  BSSY B1, `(.L_x_120) ;  /* 0x0000038000017945 */ /* 0x000fe20003800000 */
[C---:B------:R-:W-:Y:S01]  /*6320*/  LEA R219, R106.reuse, UR43, 0x3 ;  /* 0x0000002b6adb7c11 */ /* 0x040fe2000f8e18ff */
[----:B------:R-:W-:Y:S01]  /*6330*/  IMAD R2, R106, 0x40, R138 ;  /* 0x000000406a027824 */ /* 0x000fe200078e028a */
[----:B------:R-:W1:Y:S01]  /*6340*/  @!P0 SYNCS.PHASECHK.TRANS64.TRYWAIT P1, [UR43+0x140], R0 ;  /* 0x00014000ff0085a7 */ /* 0x000e62000802112b */
[----:B------:R-:W-:Y:S02]  /*6350*/  SHF.L.U32 R4, R246, 0x1f, RZ ;  /* 0x0000001ff6047819 */ /* 0x000fe400000006ff */
[----:B------:R-:W-:Y:S02]  /*6360*/  CS2R R18, SRZ ;  /* 0x0000000000127805 */ /* 0x000fe4000001ff00 */
[----:B------:R-:W-:Y:S02]  /*6370*/  PLOP3.LUT P5, PT, PT, PT, PT, 0x8, 0x80 ;  /* 0x000000000080781c */ /* 0x000fe40003fae170 */
[----:B------:R-:W-:Y:S02]  /*6380*/  CS2R R16, SRZ ;  /* 0x0000000000107805 */ /* 0x000fe4000001ff00 */
[----:B------:R-:W-:Y:S02]  /*6390*/  CS2R R26, SRZ ;  /* 0x00000000001a7805 */ /* 0x000fe4000001ff00 */
[----:B------:R-:W-:Y:S02]  /*63a0*/  CS2R R24, SRZ ;  /* 0x0000000000187805 */ /* 0x000fe4000001ff00 */
[----:B------:R-:W-:Y:S02]  /*63b0*/  CS2R R34, SRZ ;  /* 0x0000000000227805 */ /* 0x000fe4000001ff00 */
[----:B------:R-:W-:Y:S02]  /*63c0*/  CS2R R32, SRZ ;  /* 0x0000000000207805 */ /* 0x000fe4000001ff00 */
[----:B------:R-:W-:Y:S02]  /*63d0*/  CS2R R30, SRZ ;  /* 0x00000000001e7805 */ /* 0x000fe4000001ff00 */
[----:B------:R-:W-:Y:S01]  /*63e0*/  CS2R R28, SRZ ;  /* 0x00000000001c7805 */ /* 0x000fe2000001ff00 */
[----:B------:R4:W2:Y:S01]  /*63f0*/  SYNCS.PHASECHK.TRANS64.TRYWAIT P4, [R219+URZ+0x180], R4 ;  /* 0x00018004db0075a7 */ /* 0x0008a200080811ff */
[----:B-1----:R-:W-:Y:S01]  /*6400*/  @!P0 PLOP3.LUT P5, PT, P1, PT, PT, 0x8, 0x80 ;  /* 0x000000000080881c */ /* 0x002fe20000fae170 */
[----:B------:R-:W-:Y:S01]  /*6410*/  @!UPT UIADD3 URZ, UPT, UPT, URZ, URZ, URZ ;  /* 0x000000fffffff290 */ /* 0x000fe2000fffe0ff */
[----:B----4-:R-:W-:Y:S11]  /*6420*/  @P0 BRA `(.L_x_121) ;  /* 0x0000000000980947 */ /* 0x010ff60003800000 */
[----:B------:R-:W-:Y:S01]  /*6430*/  ISETP.NE.U32.AND P0, PT, RZ, UR38, PT ;  /* 0x00000026ff007c0c */ /* 0x000fe2000bf05070 */
[----:B------:R-:W-:Y:S01]  /*6440*/  BSSY B0, `(.L_x_122) ;  /* 0x0000016000007945 */ /* 0x000fe20003800000 */
[----:B--2--5:R-:W-:Y:S02]  /*6450*/  FSETP.NEU.AND P2, PT, R182, RZ, PT ;  /* 0x000000ffb600720b */ /* 0x024fe40003f4d000 */
[----:B------:R-:W-:Y:S02]  /*6460*/  CS2R R30, SRZ ;  /* 0x00000000001e7805 */ /* 0x000fe4000001ff00 */
[----:B------:R-:W-:Y:S02]  /*6470*/  ISETP.NE.AND.EX P0, PT, RZ, UR39, PT, P0 ;  /* 0x00000027ff007c0c */ /* 0x000fe4000bf05300 */
[----:B------:R-:W-:Y:S02]  /*6480*/  CS2R R28, SRZ ;  /* 0x00000000001c7805 */ /* 0x000fe4000001ff00 */
[----:B------:R-:W-:Y:S02]  /*6490*/  LOP3.LUT P1, RZ, R236, 0xff, RZ, 0xc0, !PT ;  /* 0x000000ffecff7812 */ /* 0x000fe4000782c0ff */
[----:B------:R-:W-:Y:S02]  /*64a0*/  CS2R R34, SRZ ;  /* 0x0000000000227805 */ /* 0x000fe4000001ff00 */
[----:B------:R-:W-:Y:S02]  /*64b0*/  SEL R0, RZ, 0xffffffff, P2 ;  /* 0xffffffffff007807 */ /* 0x000fe40001000000 */
[----:B------:R-:W-:Y:S02]  /*64c0*/  CS2R R32, SRZ ;  /* 0x0000000000207805 */ /* 0x000fe4000001ff00 */
[----:B------:R-:W-:Y:S02]  /*64d0*/  SEL R3, RZ, 0xffffffff, P0 ;  /* 0xffffffffff037807 */ /* 0x000fe40000000000 */
[----:B------:R-:W-:Y:S02]  /*64e0*/  CS2R R26, SRZ ;  /* 0x00000000001a7805 */ /* 0x000fe4000001ff00 */
[----:B------:R-:W-:Y:S02]  /*64f0*/  CS2R R24, SRZ ;  /* 0x0000000000187805 */ /* 0x000fe4000001ff00 */
[----:B------:R-:W-:Y:S02]  /*6500*/  CS2R R18, SRZ ;  /* 0x0000000000127805 */ /* 0x000fe4000001ff00 */
[----:B------:R-:W-:Y:S02]  /*6510*/  @P3 SEL R0, R3, R0, !P1 ;  /* 0x0000000003003207 */ /* 0x000fe40004800000 */
[----:B------:R-:W-:Y:S02]  /*6520*/  CS2R R16, SRZ ;  /* 0x0000000000107805 */ /* 0x000fe4000001ff00 */
[----:B------:R-:W-:Y:S04]  /*6530*/  LOP3.LUT R0, R0, 0x1, RZ, 0xc0, !PT ;  /* 0x0000000100007812 */ /* 0x000fe800078ec0ff */
[----:B------:R-:W-:Y:S01]  /*6540*/  ISETP.NE.U32.AND P0, PT, R0, 0x1, PT ;  /* 0x000000010000780c */ /* 0x000fe20003f05070 */
[----:B------:R-:W-:Y:S01]  /*6550*/  @!UPT UIADD3 URZ, UPT, UPT, URZ, URZ, URZ ;  /* 0x000000fffffff290 */ /* 0x000fe2000fffe0ff */
[----:B------:R-:W-:Y:S11]  /*6560*/  @!P5 BRA `(.L_x_123) ;  /* 0x00000000000cd947 */ /* 0x000ff60003800000 */
[----:B------:R-:W-:Y:S04]  /*6570*/  SHF.L.U32 R3, R244, 0x1f, RZ ;  /* 0x0000001ff4037819 */ /* 0x000fe800000006ff */
[----:B------:R-:W1:Y:S02]  /*6580*/  SYNCS.PHASECHK.TRANS64.TRYWAIT P1, [UR43+0x140], R3 ;  /* 0x00014003ff0075a7 */ /* 0x000e64000802112b */
[----:B-1----:R-:W-:Y:S05]  /*6590*/  @!P1 BRA `(.L_x_124) ;  /* 0x00000088002c9947 */ /* 0x002fea0003800000 */
.L_x_123:
[----:B------:R-:W-:Y:S05]  /*65a0*/  BSYNC B0 ;  /* 0x0000000000007941 */ /* 0x000fea0003800000 */
.L_x_122:
[----:B------:R4:W2:Y:S01]  /*65b0*/  @P0 LDS.128 R28, [R239+UR43+0x400] ;  /* 0x0004002bef1c0984 */ /* 0x0008a20008000c00 */
[----:B------:R-:W-:Y:S01]  /*65c0*/  UIADD3 UR4, UPT, UPT, UR43, 0x148, URZ ;  /* 0x000001482b047890 */ /* 0x000fe2000fffe0ff */
[----:B------:R-:W-:Y:S02]  /*65d0*/  LOP3.LUT R244, R244, 0x1, RZ, 0x3c, !PT ;  /* 0x00000001f4f47812 */ /* 0x000fe400078e3cff */
[----:B------:R4:W1:Y:S01]  /*65e0*/  @P0 LDS.128 R32, [R249+0x10] ;  /* 0x00001000f9200984 */ /* 0x0008620000000c00 */
[----:B------:R-:W-:Y:S03]  /*65f0*/  UPRMT UR4, UR37, 0x654, UR4 ;  /* 0x0000065425047896 */ /* 0x000fe60008000004 */
[----:B------:R4:W1:Y:S04]  /*6600*/  @P0 LDS.128 R24, [R248+0x20] ;  /* 0x00002000f8180984 */ /* 0x0008680000000c00 */
[----:B------:R4:W1:Y:S01]  /*6610*/  @P0 LDS.128 R16, [R247+0x30] ;  /* 0x00003000f7100984 */ /* 0x0008620000000c00 */
[----:B------:R-:W-:Y:S01]  /*6620*/  @!PT LDS RZ, [RZ] ;  /* 0x00000000fffff984 */ /* 0x000fe20000000800 */
[----:B------:R-:W-:Y:S01]  /*6630*/  @!PT LDS RZ, [RZ] ;  /* 0x00000000fffff984 */ /* 0x000fe20000000800 */
[----:B------:R-:W-:Y:S01]  /*6640*/  @!PT LDS RZ, [RZ] ;  /* 0x00000000fffff984 */ /* 0x000fe20000000800 */
[----:B------:R-:W-:Y:S01]  /*6650*/  @!PT LDS RZ, [RZ] ;  /* 0x00000000fffff984 */ /* 0x000fe20000000800 */
[----:B------:R5:W-:Y:S06]  /*6660*/  MEMBAR.ALL.CTA ;  /* 0x0000000000007992 */ /* 0x000bec0000008000 */
[----:B-----5:R-:W5:Y:S02]  /*6670*/  FENCE.VIEW.ASYNC.S ;  /* 0x00000000000073c6 */ /* 0x020f640000000000 */
[----:B-----5:R-:W-:Y:S01]  /*6680*/  SYNCS.ARRIVE.TRANS64.RED.A1T0 RZ, [UR4], RZ ;  /* 0x000000ffffff79a7 */ /* 0x020fe20008100404 */
.L_x_121:
[----:B------:R-:W-:Y:S05]  /*6690*/  BSYNC B1 ;  /* 0x0000000000017941 */ /* 0x000fea0003800000 */
.L_x_120:
[----:B-1----:R-:W-:Y:S04]  /*66a0*/  SHF.R.U32.HI R0, RZ, 0x15, R2 ;  /* 0x00000015ff007819 */ /* 0x002fe80000011602 */
[----:B------:R-:W-:Y:S01]  /*66b0*/  LOP3.LUT P0, RZ, R0, 0x3, R240, 0x48, !PT ;  /* 0x0000000300ff7812 */ /* 0x000fe200078048f0 */
[----:B------:R-:W-:Y:S01]  /*66c0*/  @!UPT UIADD3 URZ, UPT, UPT, URZ, URZ, URZ ;  /* 0x000000fffffff290 */ /* 0x000fe2000fffe0ff */
[----:B--2---:R-:W-:Y:S11]  /*66d0*/  @P4 BRA `(.L_x_125) ;  /* 0x0000000000084947 */ /* 0x004ff60003800000 */
[----:B------:R-:W1:Y:S02]  /*66e0*/  SYNCS.PHASECHK.TRANS64.TRYWAIT P1, [R219+URZ+0x180], R4 ;  /* 0x00018004db0075a7 */ /* 0x000e6400080211ff */
[----:B-1----:R-:W-:Y:S05]  /*66f0*/  @!P1 BRA `(.L_x_126) ;  /* 0x0000008400ec9947 */ /* 0x002fea0003800000 */
.L_x_125:
[----:B------:R-:W-:Y:S05]  /*6700*/  @!P0 BRA `(.L_x_127) ;  /* 0x0000000000408947 */ /* 0x000fea0003800000 */
[----:B------:R-:W2:Y:S01]  /*6710*/  LDCU.64 UR8, c[0x4][0x70] ;  /* 0x01000e00ff0877ac */ /* 0x000ea20008000a00 */
[----:B------:R-:W-:Y:S01]  /*6720*/  MOV R15, 0x0 ;  /* 0x00000000000f7802 */ /* 0x000fe20000000f00 */
[----:B------:R-:W-:Y:S02]  /*6730*/  HFMA2 R12, -RZ, RZ, 0, 5.9604644775390625e-08 ;  /* 0x00000001ff0c7431 */ /* 0x000fe400000001ff */
[----:B------:R-:W-:Y:S02]  /*6740*/  IMAD.MOV.U32 R8, RZ, RZ, 0x192 ;  /* 0x00000192ff087424 */ /* 0x000fe400078e00ff */
[----:B------:R-:W-:Y:S01]  /*6750*/  IMAD.MOV.U32 R13, RZ, RZ, RZ ;  /* 0x000000ffff0d7224 */ /* 0x000fe200078e00ff */
[----:B------:R-:W3:Y:S01]  /*6760*/  LDCU.64 UR6, c[0x4][0x78] ;  /* 0x01000f00ff0677ac */ /* 0x000ee20008000a00 */
[----:B------:R-:W4:Y:S01]  /*6770*/  LDC.64 R14, c[0x4][R15] ;  /* 0x010000000f0e7b82 */ /* 0x000f220000000a00 */
[----:B------:R-:W3:Y:S01]  /*6780*/  LDCU.64 UR4, c[0x4][0x10] ;  /* 0x01000200ff0477ac */ /* 0x000ee20008000a00 */
[----:B--2---:R-:W-:Y:S01]  /*6790*/  MOV R5, UR9 ;  /* 0x0000000900057c02 */ /* 0x004fe20008000f00 */
[----:B-1----:R-:W-:Y:S01]  /*67a0*/  IMAD.U32 R4, RZ, RZ, UR8 ;  /* 0x00000008ff047e24 */ /* 0x002fe2000f8e00ff */
[----:B---3--:R-:W-:Y:S01]  /*67b0*/  MOV R7, UR7 ;  /* 0x0000000700077c02 */ /* 0x008fe20008000f00 */
[----:B------:R-:W-:Y:S01]  /*67c0*/  IMAD.U32 R6, RZ, RZ, UR6 ;  /* 0x00000006ff067e24 */ /* 0x000fe2000f8e00ff */
[----:B------:R-:W-:Y:S01]  /*67d0*/  MOV R11, UR5 ;  /* 0x00000005000b7c02 */ /* 0x000fe20008000f00 */
[----:B------:R-:W-:Y:S02]  /*67e0*/  IMAD.U32 R10, RZ, RZ, UR4 ;  /* 0x00000004ff0a7e24 */ /* 0x000fe4000f8e00ff */
[----:B------:R-:W-:Y:S07]  /*67f0*/  LEPC R20, `(.L_x_127) ;  /* 0x000000001014794e */ /* 0x000fee0000000000 */
[----:B----45:R-:W-:Y:S05]  /*6800*/  CALL.ABS.NOINC R14 ;  /* 0x000000000e007343 */ /* 0x030fea0003c00000 */
.L_x_127:
[----:B------:R-:W-:Y:S05]  /*6810*/  WARPSYNC.ALL ;  /* 0x0000000000007948 */ /* 0x000fea0003800000 */
[----:B------:R-:W-:Y:S01]  /*6820*/  R2UR UR4, R2 ;  /* 0x00000000020472ca */ /* 0x000fe200000e0000 */
[----:B------:R-:W-:Y:S01]  /*6830*/  BSSY.RECONVERGENT B1, `(.L_x_128) ;  /* 0x00002f6000017945 */ /* 0x000fe20003800200 */
[----:B------:R-:W-:Y:S02]  /*6840*/  F2FP.F16.E4M3.UNPACK_B R12, R29 ;  /* 0x0000001dff0c723e */ /* 0x000fe400020006ff */
[----:B------:R-:W-:Y:S02]  /*6850*/  F2FP.F16.E4M3.UNPACK_B R11, R30 ;  /* 0x0000001eff0b723e */ /* 0x000fe400020006ff */
[----:B------:R-:W-:Y:S01]  /*6860*/  F2FP.F16.E4M3.UNPACK_B R10, R31 ;  /* 0x0000001fff0a723e */ /* 0x000fe200020006ff */
[--C-:B------:R-:W-:Y:S01]  /*6870*/  HADD2.F32 R69, -RZ, R12.reuse.H0_H0 ;  /* 0x2000000cff457230 */ /* 0x100fe20000004100 */
[----:B------:R-:W-:Y:S01]  /*6880*/  F2FP.F16.E4M3.UNPACK_B R9, R32 ;  /* 0x00000020ff09723e */ /* 0x000fe200020006ff */
[----:B------:R-:W-:Y:S01]  /*6890*/  HADD2.F32 R70, -RZ, R12.H1_H1 ;  /* 0x3000000cff467230 */ /* 0x000fe20000004100 */
        /* <DEDUP_REMOVED lines=8> */
[----:B-1----:R-:W-:Y:S01]  /*6920*/  F2FP.F16.E4M3.UNPACK_B R4, R25 ;  /* 0x00000019ff04723e */ /* 0x002fe200020006ff */
[--C-:B------:R-:W-:Y:S01]  /*6930*/  HADD2.F32 R81, -RZ, R9.reuse.H0_H0 ;  /* 0x20000009ff517230 */ /* 0x100fe20000004100 */
[-C--:B------:R-:W-:Y:S01]  /*6940*/  F2FP.F16.E4M3.UNPACK_B R2, R28.reuse ;  /* 0x0000001cff02723e */ /* 0x080fe200020006ff */
[----:B------:R-:W-:Y:S01]  /*6950*/  HADD2.F32 R82, -RZ, R9.H1_H1 ;  /* 0x30000009ff527230 */ /* 0x000fe20000004100 */
[----:B------:R-:W-:Y:S01]  /*6960*/  F2FP.F16.E4M3.UNPACK_B R28, R28.H1 ;  /* 0x0000001cff1c723e */ /* 0x000fe200030006ff */
[--C-:B------:R-:W-:Y:S01]  /*6970*/  HADD2.F32 R85, -RZ, R8.reuse.H0_H0 ;  /* 0x20000008ff557230 */ /* 0x100fe20000004100 */
[----:B------:R-:W-:Y:S01]  /*6980*/  F2FP.F16.E4M3.UNPACK_B R29, R29.H1 ;  /* 0x0000001dff1d723e */ /* 0x000fe200030006ff */
        /* <DEDUP_REMOVED lines=17> */
[-C--:B------:R-:W-:Y:S01]  /*6aa0*/  F2FP.F16.E4M3.UNPACK_B R107, R26.reuse ;  /* 0x0000001aff6b723e */ /* 0x080fe200020006ff */
        /* <DEDUP_REMOVED lines=23> */
[----:B------:R-:W-:Y:S01]  /*6c20*/  MOV R170, 0x3bbb989d ;  /* 0x3bbb989d00aa7802 */ /* 0x000fe20000000f00 */
[--C-:B------:R-:W-:Y:S02]  /*6c30*/  HADD2.F32 R97, -RZ, R5.reuse.H0_H0 ;  /* 0x20000005ff617230 */ /* 0x100fe40000004100 */
[----:B------:R-:W-:Y:S02]  /*6c40*/  HADD2.F32 R98, -RZ, R5.H1_H1 ;  /* 0x30000005ff627230 */ /* 0x000fe40000004100 */
[--C-:B------:R-:W-:Y:S02]  /*6c50*/  HADD2.F32 R99, -RZ, R24.reuse.H0_H0 ;  /* 0x20000018ff637230 */ /* 0x100fe40000004100 */
[----:B------:R-:W-:Y:S02]  /*6c60*/  HADD2.F32 R100, -RZ, R24.H1_H1 ;  /* 0x30000018ff647230 */ /* 0x000fe40000004100 */
[--C-:B------:R-:W-:Y:S02]  /*6c70*/  HADD2.F32 R101, -RZ, R4.reuse.H0_H0 ;  /* 0x20000004ff657230 */ /* 0x100fe40000004100 */
[----:B------:R-:W-:Y:S02]  /*6c80*/  HADD2.F32 R102, -RZ, R4.H1_H1 ;  /* 0x30000004ff667230 */ /* 0x000fe40000004100 */
[--C-:B------:R-:W-:Y:S02]  /*6c90*/  HADD2.F32 R103, -RZ, R25.reuse.H0_H0 ;  /* 0x20000019ff677230 */ /* 0x100fe40000004100 */
[----:B------:R-:W-:Y:S02]  /*6ca0*/  HADD2.F32 R104, -RZ, R25.H1_H1 ;  /* 0x30000019ff687230 */ /* 0x000fe40000004100 */
[----:B------:R-:W3:Y:S01]  /*6cb0*/  LDTM.x64 R4, tmem[UR4] ;  /* 0x00000004000479ee */ /* 0x000ee20008340000 */
[--C-:B------:R-:W-:Y:S01]  /*6cc0*/  HADD2.F32 R0, -RZ, R2.reuse.H0_H0 ;  /* 0x20000002ff007230 */ /* 0x100fe20000004100 */
[----:B------:R-:W-:Y:S01]  /*6cd0*/  NOP ;  /* 0x0000000000007918 */ /* 0x000fe20000000000 */
[----:B------:R-:W-:Y:S02]  /*6ce0*/  HADD2.F32 R2, -RZ, R2.H1_H1 ;  /* 0x30000002ff027230 */ /* 0x000fe40000004100 */
        /* <DEDUP_REMOVED lines=10> */
[C---:B---3-5:R-:W-:Y:S01]  /*6d90*/  FMUL R4, R139.reuse, R4 ;  /* 0x000000048b047220 */ /* 0x068fe20000400000 */
[C---:B------:R-:W-:Y:S01]  /*6da0*/  FMUL R5, R139.reuse, R5 ;  /* 0x000000058b057220 */ /* 0x040fe20000400000 */
[C---:B------:R-:W-:Y:S01]  /*6db0*/  FMUL R6, R139.reuse, R6 ;  /* 0x000000068b067220 */ /* 0x040fe20000400000 */
[C---:B------:R-:W-:Y:S01]  /*6dc0*/  FMUL R7, R139.reuse, R7 ;  /* 0x000000078b077220 */ /* 0x040fe20000400000 */
[C---:B------:R-:W-:Y:S01]  /*6dd0*/  FMUL R8, R139.reuse, R8 ;  /* 0x000000088b087220 */ /* 0x040fe20000400000 */
[C---:B------:R-:W-:Y:S01]  /*6de0*/  FFMA R4, R182.reuse, R0, R4 ;  /* 0x00000000b6047223 */ /* 0x040fe20000000004 */
[C---:B------:R-:W-:Y:S01]  /*6df0*/  FFMA R5, R182.reuse, R2, R5 ;  /* 0x00000002b6057223 */ /* 0x040fe20000000005 */
[C---:B------:R-:W-:Y:S01]  /*6e00*/  FMUL R9, R139.reuse, R9 ;  /* 0x000000098b097220 */ /* 0x040fe20000400000 */
[C---:B------:R-:W-:Y:S01]  /*6e10*/  FFMA R6, R182.reuse, R3, R6 ;  /* 0x00000003b6067223 */ /* 0x040fe20000000006 */
[C---:B------:R-:W-:Y:S01]  /*6e20*/  FMUL R10, R139.reuse, R10 ;  /* 0x0000000a8b0a7220 */ /* 0x040fe20000400000 */
[C---:B------:R-:W-:Y:S01]  /*6e30*/  FFMA R7, R182.reuse, R68, R7 ;  /* 0x00000044b6077223 */ /* 0x040fe20000000007 */
[C---:B------:R-:W-:Y:S01]  /*6e40*/  FMUL R11, R139.reuse, R11 ;  /* 0x0000000b8b0b7220 */ /* 0x040fe20000400000 */
[C---:B------:R-:W-:Y:S01]  /*6e50*/  FFMA R8, R182.reuse, R69, R8 ;  /* 0x00000045b6087223 */ /* 0x040fe20000000008 */
[C---:B------:R-:W-:Y:S01]  /*6e60*/  FMUL R12, R139.reuse, R12 ;  /* 0x0000000c8b0c7220 */ /* 0x040fe20000400000 */
[C---:B------:R-:W-:Y:S01]  /*6e70*/  FMUL R13, R139.reuse, R13 ;  /* 0x0000000d8b0d7220 */ /* 0x040fe20000400000 */
        /* <DEDUP_REMOVED lines=80> */
[--C-:B------:R-:W-:Y:S02]  /*7380*/  HADD2.F32 R116, -RZ, R117.reuse.H0_H0 ;  /* 0x20000075ff747230 */ /* 0x100fe40000004100 */
[C---:B------:R-:W-:Y:S01]  /*7390*/  FMUL R53, R139.reuse, R53 ;  /* 0x000000358b357220 */ /* 0x040fe20000400000 */
[C---:B------:R-:W-:Y:S01]  /*73a0*/  FFMA R50, R182.reuse, R112, R50 ;  /* 0x00000070b6327223 */ /* 0x040fe20000000032 */
[----:B------:R-:W-:Y:S02]  /*73b0*/  HADD2.F32 R117, -RZ, R117.H1_H1 ;  /* 0x30000075ff757230 */ /* 0x000fe40000004100 */
[C---:B------:R-:W-:Y:S01]  /*73c0*/  FMUL R54, R139.reuse, R54 ;  /* 0x000000368b367220 */ /* 0x040fe20000400000 */
[--C-:B------:R-:W-:Y:S02]  /*73d0*/  HADD2.F32 R118, -RZ, R119.reuse.H0_H0 ;  /* 0x20000077ff767230 */ /* 0x100fe40000004100 */
[C---:B------:R-:W-:Y:S01]  /*73e0*/  FMUL R55, R139.reuse, R55 ;  /* 0x000000378b377220 */ /* 0x040fe20000400000 */
[C---:B------:R-:W-:Y:S01]  /*73f0*/  FFMA R51, R182.reuse, R113, R51 ;  /* 0x00000071b6337223 */ /* 0x040fe20000000033 */
[----:B------:R-:W-:Y:S02]  /*7400*/  HADD2.F32 R119, -RZ, R119.H1_H1 ;  /* 0x30000077ff777230 */ /* 0x000fe40000004100 */
[C---:B------:R-:W-:Y:S01]  /*7410*/  FMUL R56, R139.reuse, R56 ;  /* 0x000000388b387220 */ /* 0x040fe20000400000 */
[C---:B------:R-:W-:Y:S01]  /*7420*/  FFMA R52, R182.reuse, R114, R52 ;  /* 0x00000072b6347223 */ /* 0x040fe20000000034 */
        /* <DEDUP_REMOVED lines=27> */
[----:B------:R-:W-:Y:S02]  /*75e0*/  HFMA2 R107, -RZ, RZ, 3.7421875, 0 ;  /* 0x437c0000ff6b7431 */ /* 0x000fe400000001ff */
[----:B------:R-:W-:Y:S02]  /*75f0*/  HADD2.F32 R140, -RZ, R140.H1_H1 ;  /* 0x3000008cff8c7230 */ /* 0x000fe40000004100 */
[C---:B------:R-:W-:Y:S01]  /*7600*/  FMUL R66, R139.reuse, R66 ;  /* 0x000000428b427220 */ /* 0x040fe20000400000 */
[C---:B------:R-:W-:Y:S01]  /*7610*/  FFMA R62, R182.reuse, R124, R62 ;  /* 0x0000007cb63e7223 */ /* 0x040fe2000000003e */
[----:B------:R-:W-:Y:S01]  /*7620*/  FMUL R67, R139, R67 ;  /* 0x000000438b437220 */ /* 0x000fe20000400000 */
[C---:B------:R-:W-:Y:S01]  /*7630*/  FFMA R63, R182.reuse, R125, R63 ;  /* 0x0000007db63f7223 */ /* 0x040fe2000000003f */
[C---:B------:R-:W-:Y:S01]  /*7640*/  FFMA R64, R182.reuse, R126, R64 ;  /* 0x0000007eb6407223 */ /* 0x040fe20000000040 */
[C---:B------:R-:W-:Y:S01]  /*7650*/  FFMA R65, R182.reuse, R127, R65 ;  /* 0x0000007fb6417223 */ /* 0x040fe20000000041 */
[C---:B------:R-:W-:Y:S01]  /*7660*/  FFMA R66, R182.reuse, R128, R66 ;  /* 0x00000080b6427223 */ /* 0x040fe20000000042 */
[----:B------:R-:W-:Y:S01]  /*7670*/  FFMA R67, R182, R140, R67 ;  /* 0x0000008cb6437223 */ /* 0x000fe20000000043 */
[-C--:B------:R-:W-:Y:S04]  /*7680*/  FFMA.SAT R108, R4, -R170.reuse, 0.5 ;  /* 0x3f000000046c7423 */ /* 0x080fe800000028aa */
[-C--:B------:R-:W-:Y:S04]  /*7690*/  FFMA.RM R108, R108, R107.reuse, 12582913 ;  /* 0x4b4000016c6c7423 */ /* 0x080fe8000000406b */
[----:B------:R-:W-:Y:S04]  /*76a0*/  FADD R0, R108, -12583039 ;  /* 0xcb40007f6c007421 */ /* 0x000fe80000000000 */
[C---:B------:R-:W-:Y:S04]  /*76b0*/  FFMA R0, R4.reuse, -1.4426950216293334961, -R0 ;  /* 0xbfb8aa3b04007823 */ /* 0x040fe80000000800 */
[----:B------:R-:W-:Y:S01]  /*76c0*/  FFMA R0, R4, -1.925963033500011079e-08, R0 ;  /* 0xb2a5706004007823 */ /* 0x000fe20000000000 */
[-C--:B------:R-:W-:Y:S03]  /*76d0*/  FFMA.SAT R109, R5, -R170.reuse, 0.5 ;  /* 0x3f000000056d7423 */ /* 0x080fe600000028aa */
[----:B------:R-:W1:Y:S01]  /*76e0*/  MUFU.EX2 R171, R0 ;  /* 0x0000000000ab7308 */ /* 0x000e620000000800 */
[-C--:B------:R-:W-:Y:S04]  /*76f0*/  FFMA.RM R109, R109, R107.reuse, 12582913 ;  /* 0x4b4000016d6d7423 */ /* 0x080fe8000000406b */
[C---:B------:R-:W-:Y:S01]  /*7700*/  FADD R2, R109.reuse, -12583039 ;  /* 0xcb40007f6d027421 */ /* 0x040fe20000000000 */
[----:B------:R-:W-:Y:S03]  /*7710*/  SHF.L.U32 R109, R109, 0x17, RZ ;  /* 0x000000176d6d7819 */ /* 0x000fe600000006ff */
[C---:B------:R-:W-:Y:S04]  /*7720*/  FFMA R2, R5.reuse, -1.4426950216293334961, -R2 ;  /* 0xbfb8aa3b05027823 */ /* 0x040fe80000000802 */
[----:B------:R-:W-:Y:S01]  /*7730*/  FFMA R2, R5, -1.925963033500011079e-08, R2 ;  /* 0xb2a5706005027823 */ /* 0x000fe20000000002 */
[-C--:B------:R-:W-:Y:S03]  /*7740*/  FFMA.SAT R110, R6, -R170.reuse, 0.5 ;  /* 0x3f000000066e7423 */ /* 0x080fe600000028aa */
[----:B------:R-:W2:Y:S01]  /*7750*/  MUFU.EX2 R172, R2 ;  /* 0x0000000200ac7308 */ /* 0x000ea20000000800 */
[-C--:B------:R-:W-:Y:S04]  /*7760*/  FFMA.RM R110, R110, R107.reuse, 12582913 ;  /* 0x4b4000016e6e7423 */ /* 0x080fe8000000406b */
[----:B------:R-:W-:Y:S04]  /*7770*/  FADD R3, R110, -12583039 ;  /* 0xcb40007f6e037421 */ /* 0x000fe80000000000 */
[C---:B------:R-:W-:Y:S04]  /*7780*/  FFMA R3, R6.reuse, -1.4426950216293334961, -R3 ;  /* 0xbfb8aa3b06037823 */ /* 0x040fe80000000803 */
[----:B------:R-:W-:Y:S01]  /*7790*/  FFMA R3, R6, -1.925963033500011079e-08, R3 ;  /* 0xb2a5706006037823 */ /* 0x000fe20000000003 */
[-C--:B------:R-:W-:Y:S03]  /*77a0*/  FFMA.SAT R111, R7, -R170.reuse, 0.5 ;  /* 0x3f000000076f7423 */ /* 0x080fe600000028aa */
[----:B------:R-:W3:Y:S01]  /*77b0*/  MUFU.EX2 R173, R3 ;  /* 0x0000000300ad7308 */ /* 0x000ee20000000800 */
[-C--:B------:R-:W-:Y:S04]  /*77c0*/  FFMA.RM R111, R111, R107.reuse, 12582913 ;  /* 0x4b4000016f6f7423 */ /* 0x080fe8000000406b */
[----:B------:R-:W-:Y:S04]  /*77d0*/  FADD R68, R111, -12583039 ;  /* 0xcb40007f6f447421 */ /* 0x000fe80000000000 */
[C---:B------:R-:W-:Y:S04]  /*77e0*/  FFMA R68, R7.reuse, -1.4426950216293334961, -R68 ;  /* 0xbfb8aa3b07447823 */ /* 0x040fe80000000844 */
[----:B------:R-:W-:Y:S01]  /*77f0*/  FFMA R68, R7, -1.925963033500011079e-08, R68 ;  /* 0xb2a5706007447823 */ /* 0x000fe20000000044 */
[-C--:B------:R-:W-:Y:S03]  /*7800*/  FFMA.SAT R112, R8, -R170.reuse, 0.5 ;  /* 0x3f00000008707423 */ /* 0x080fe600000028aa */
[----:B------:R-:W4:Y:S01]  /*7810*/  MUFU.EX2 R174, R68 ;  /* 0x0000004400ae7308 */ /* 0x000f220000000800 */
[-C--:B------:R-:W-:Y:S04]  /*7820*/  FFMA.RM R112, R112, R107.reuse, 12582913 ;  /* 0x4b40000170707423 */ /* 0x080fe8000000406b */
[C---:B------:R-:W-:Y:S01]  /*7830*/  FADD R69, R112.reuse, -12583039 ;  /* 0xcb40007f70457421 */ /* 0x040fe20000000000 */
[----:B------:R-:W-:Y:S03]  /*7840*/  SHF.L.U32 R112, R112, 0x17, RZ ;  /* 0x0000001770707819 */ /* 0x000fe600000006ff */
        /* <DEDUP_REMOVED lines=103> */
[CC--:B------:R-:W-:Y:S03]  /*7ec0*/  FFMA.SAT R140, R25.reuse, -R170.reuse, 0.5 ;  /* 0x3f000000198c7423 */ /* 0x0c0fe600000028aa */
        /* <DEDUP_REMOVED lines=38> */
[C---:B------:R-:W-:Y:S01]  /*8130*/  FADD R92, R146.reuse, -12583039 ;  /* 0xcb40007f925c7421 */ /* 0x040fe20000000000 */
[----:B------:R-:W-:Y:S03]  /*8140*/  SHF.L.U32 R146, R146, 0x17, RZ ;  /* 0x0000001792927819 */ /* 0x000fe600000006ff */
        /* <DEDUP_REMOVED lines=40> */
[----:B------:R1:W4:Y:S01]  /*83d0*/  MUFU.EX2 R205, R98 ;  /* 0x0000006200cd7308 */ /* 0x0003220000000800 */
[-C--:B------:R-:W-:Y:S04]  /*83e0*/  FFMA.RM R153, R153, R107.reuse, 12582913 ;  /* 0x4b40000199997423 */ /* 0x080fe8000000406b */
[----:B------:R-:W-:Y:S04]  /*83f0*/  FADD R99, R153, -12583039 ;  /* 0xcb40007f99637421 */ /* 0x000fe80000000000 */
[C---:B------:R-:W-:Y:S04]  /*8400*/  FFMA R99, R38.reuse, -1.4426950216293334961, -R99 ;  /* 0xbfb8aa3b26637823 */ /* 0x040fe80000000863 */
[----:B------:R-:W-:Y:S01]  /*8410*/  FFMA R99, R38, -1.925963033500011079e-08, R99 ;  /* 0xb2a5706026637823 */ /* 0x000fe20000000063 */
[CC--:B------:R-:W-:Y:S03]  /*8420*/  FFMA.SAT R154, R39.reuse, -R170.reuse, 0.5 ;  /* 0x3f000000279a7423 */ /* 0x0c0fe600000028aa */
[----:B------:R2:W4:Y:S01]  /*8430*/  MUFU.EX2 R206, R99 ;  /* 0x0000006300ce7308 */ /* 0x0005220000000800 */
[-C--:B------:R-:W-:Y:S01]  /*8440*/  FFMA.RM R154, R154, R107.reuse, 12582913 ;  /* 0x4b4000019a9a7423 */ /* 0x080fe2000000406b */
[----:B-1----:R-:W-:Y:S03]  /*8450*/  SHF.L.U32 R98, R150, 0x17, RZ ;  /* 0x0000001796627819 */ /* 0x002fe600000006ff */
[----:B------:R-:W-:Y:S04]  /*8460*/  FADD R100, R154, -12583039 ;  /* 0xcb40007f9a647421 */ /* 0x000fe80000000000 */
[C---:B------:R-:W-:Y:S04]  /*8470*/  FFMA R100, R39.reuse, -1.4426950216293334961, -R100 ;  /* 0xbfb8aa3b27647823 */ /* 0x040fe80000000864 */
[----:B------:R-:W-:Y:S01]  /*8480*/  FFMA R100, R39, -1.925963033500011079e-08, R100 ;  /* 0xb2a5706027647823 */ /* 0x000fe20000000064 */
[CC--:B------:R-:W-:Y:S03]  /*8490*/  FFMA.SAT R155, R40.reuse, -R170.reuse, 0.5 ;  /* 0x3f000000289b7423 */ /* 0x0c0fe600000028aa */
[----:B------:R1:W4:Y:S01]  /*84a0*/  MUFU.EX2 R207, R100 ;  /* 0x0000006400cf7308 */ /* 0x0003220000000800 */
[-C--:B------:R-:W-:Y:S01]  /*84b0*/  FFMA.RM R155, R155, R107.reuse, 12582913 ;  /* 0x4b4000019b9b7423 */ /* 0x080fe2000000406b */
[----:B--2---:R-:W-:Y:S03]  /*84c0*/  SHF.L.U32 R99, R149, 0x17, RZ ;  /* 0x0000001795637819 */ /* 0x004fe600000006ff */
[----:B------:R-:W-:Y:S04]  /*84d0*/  FADD R101, R155, -12583039 ;  /* 0xcb40007f9b657421 */ /* 0x000fe80000000000 */
[C---:B------:R-:W-:Y:S04]  /*84e0*/  FFMA R101, R40.reuse, -1.4426950216293334961, -R101 ;  /* 0xbfb8aa3b28657823 */ /* 0x040fe80000000865 */
[----:B------:R-:W-:Y:S01]  /*84f0*/  FFMA R101, R40, -1.925963033500011079e-08, R101 ;  /* 0xb2a5706028657823 */ /* 0x000fe20000000065 */
[-C--:B------:R-:W-:Y:S03]  /*8500*/  FFMA.SAT R156, R41, -R170.reuse, 0.5 ;  /* 0x3f000000299c7423 */ /* 0x080fe600000028aa */
[----:B------:R2:W4:Y:S01]  /*8510*/  MUFU.EX2 R208, R101 ;  /* 0x0000006500d07308 */ /* 0x0005220000000800 */
[-C--:B------:R-:W-:Y:S01]  /*8520*/  FFMA.RM R156, R156, R107.reuse, 12582913 ;  /* 0x4b4000019c9c7423 */ /* 0x080fe2000000406b */
[----:B-1----:R-:W-:Y:S03]  /*8530*/  SHF.L.U32 R100, R153, 0x17, RZ ;  /* 0x0000001799647819 */ /* 0x002fe600000006ff */
[----:B------:R-:W-:Y:S04]  /*8540*/  FADD R102, R156, -12583039 ;  /* 0xcb40007f9c667421 */ /* 0x000fe80000000000 */
[C---:B------:R-:W-:Y:S04]  /*8550*/  FFMA R102, R41.reuse, -1.4426950216293334961, -R102 ;  /* 0xbfb8aa3b29667823 */ /* 0x040fe80000000866 */
[----:B------:R-:W-:Y:S01]  /*8560*/  FFMA R102, R41, -1.925963033500011079e-08, R102 ;  /* 0xb2a5706029667823 */ /* 0x000fe20000000066 */
[-C--:B------:R-:W-:Y:S03]  /*8570*/  FFMA.SAT R157, R42, -R170.reuse, 0.5 ;  /* 0x3f0000002a9d7423 */ /* 0x080fe600000028aa */
        /* <DEDUP_REMOVED lines=9> */
[----:B-1----:R-:W-:Y:S02]  /*8610*/  SHF.L.U32 R102, R144, 0x17, RZ ;  /* 0x0000001790667819 */ /* 0x002fe400000006ff */
[----:B------:R-:W-:Y:S01]  /*8620*/  SHF.L.U32 R144, R152, 0x17, RZ ;  /* 0x0000001798907819 */ /* 0x000fe200000006ff */
[----:B------:R-:W-:Y:S01]  /*8630*/  FADD R104, R158, -12583039 ;  /* 0xcb40007f9e687421 */ /* 0x000fe20000000000 */
[----:B------:R-:W-:Y:S03]  /*8640*/  SHF.L.U32 R152, R155, 0x17, RZ ;  /* 0x000000179b987819 */ /* 0x000fe600000006ff */
[C---:B------:R-:W-:Y:S04]  /*8650*/  FFMA R104, R43.reuse, -1.4426950216293334961, -R104 ;  /* 0xbfb8aa3b2b687823 */ /* 0x040fe80000000868 */
[----:B------:R-:W-:Y:S01]  /*8660*/  FFMA R104, R43, -1.925963033500011079e-08, R104 ;  /* 0xb2a570602b687823 */ /* 0x000fe20000000068 */
[-C--:B------:R-:W-:Y:S03]  /*8670*/  FFMA.SAT R159, R44, -R170.reuse, 0.5 ;  /* 0x3f0000002c9f7423 */ /* 0x080fe600000028aa */
[----:B------:R1:W4:Y:S01]  /*8680*/  MUFU.EX2 R211, R104 ;  /* 0x0000006800d37308 */ /* 0x0003220000000800 */
[-C--:B------:R-:W-:Y:S01]  /*8690*/  FFMA.RM R159, R159, R107.reuse, 12582913 ;  /* 0x4b4000019f9f7423 */ /* 0x080fe2000000406b */
[----:B--2---:R-:W-:Y:S02]  /*86a0*/  SHF.L.U32 R103, R143, 0x17, RZ ;  /* 0x000000178f677819 */ /* 0x004fe400000006ff */
[----:B------:R-:W-:Y:S01]  /*86b0*/  SHF.L.U32 R143, R156, 0x17, RZ ;  /* 0x000000179c8f7819 */ /* 0x000fe200000006ff */
[----:B------:R-:W-:Y:S01]  /*86c0*/  FADD R105, R159, -12583039 ;  /* 0xcb40007f9f697421 */ /* 0x000fe20000000000 */
[----:B------:R-:W-:Y:S03]  /*86d0*/  IADD3 R156, PT, PT, R106, 0x1, RZ ;  /* 0x000000016a9c7810 */ /* 0x000fe60007ffe0ff */
        /* <DEDUP_REMOVED lines=10> */
[----:B------:R-:W1:Y:S01]  /*8780*/  MUFU.EX2 R213, R0 ;  /* 0x0000000000d57308 */ /* 0x000e620000000800 */
[-C--:B------:R-:W-:Y:S01]  /*8790*/  FFMA.RM R161, R161, R107.reuse, 12582913 ;  /* 0x4b400001a1a17423 */ /* 0x080fe2000000406b */
[----:B--2---:R-:W-:Y:S03]  /*87a0*/  SHF.L.U32 R105, R158, 0x17, RZ ;  /* 0x000000179e697819 */ /* 0x004fe600000006ff */
[----:B------:R-:W-:Y:S04]  /*87b0*/  FADD R2, R161, -12583039 ;  /* 0xcb40007fa1027421 */ /* 0x000fe80000000000 */
[C---:B------:R-:W-:Y:S04]  /*87c0*/  FFMA R2, R46.reuse, -1.4426950216293334961, -R2 ;  /* 0xbfb8aa3b2e027823 */ /* 0x040fe80000000802 */
[----:B------:R-:W-:Y:S01]  /*87d0*/  FFMA R2, R46, -1.925963033500011079e-08, R2 ;  /* 0xb2a570602e027823 */ /* 0x000fe20000000002 */
[CC--:B------:R-:W-:Y:S03]  /*87e0*/  FFMA.SAT R162, R47.reuse, -R170.reuse, 0.5 ;  /* 0x3f0000002fa27423 */ /* 0x0c0fe600000028aa */
[----:B------:R-:W2:Y:S01]  /*87f0*/  MUFU.EX2 R214, R2 ;  /* 0x0000000200d67308 */ /* 0x000ea20000000800 */
[-C--:B------:R-:W-:Y:S04]  /*8800*/  FFMA.RM R162, R162, R107.reuse, 12582913 ;  /* 0x4b400001a2a27423 */ /* 0x080fe8000000406b */
        /* <DEDUP_REMOVED lines=10> */
[----:B------:R3:W2:Y:S01]  /*88b0*/  MUFU.EX2 R216, R68 ;  /* 0x0000004400d87308 */ /* 0x0006a20000000800 */
[-C--:B------:R-:W-:Y:S04]  /*88c0*/  FFMA.RM R164, R164, R107.reuse, 12582913 ;  /* 0x4b400001a4a47423 */ /* 0x080fe8000000406b */
[----:B------:R-:W-:Y:S04]  /*88d0*/  FADD R69, R164, -12583039 ;  /* 0xcb40007fa4457421 */ /* 0x000fe80000000000 */
[C---:B------:R-:W-:Y:S04]  /*88e0*/  FFMA R69, R49.reuse, -1.4426950216293334961, -R69 ;  /* 0xbfb8aa3b31457823 */ /* 0x040fe80000000845 */
[----:B------:R-:W-:Y:S01]  /*88f0*/  FFMA R69, R49, -1.925963033500011079e-08, R69 ;  /* 0xb2a5706031457823 */ /* 0x000fe20000000045 */
[-C--:B------:R-:W-:Y:S03]  /*8900*/  FFMA.SAT R165, R50, -R170.reuse, 0.5 ;  /* 0x3f00000032a57423 */ /* 0x080fe600000028aa */
[----:B------:R4:W2:Y:S01]  /*8910*/  MUFU.EX2 R217, R69 ;  /* 0x0000004500d97308 */ /* 0x0008a20000000800 */
[-C--:B------:R-:W-:Y:S01]  /*8920*/  FFMA.RM R165, R165, R107.reuse, 12582913 ;  /* 0x4b400001a5a57423 */ /* 0x080fe2000000406b */
[----:B---3--:R-:W-:Y:S02]  /*8930*/  SHF.L.U32 R68, R108, 0x17, RZ ;  /* 0x000000176c447819 */ /* 0x008fe400000006ff */
[----:B------:R-:W-:Y:S01]  /*8940*/  SHF.L.U32 R108, R128, 0x17, RZ ;  /* 0x00000017806c7819 */ /* 0x000fe200000006ff */
[----:B------:R-:W-:Y:S04]  /*8950*/  FADD R70, R165, -12583039 ;  /* 0xcb40007fa5467421 */ /* 0x000fe80000000000 */
[C---:B------:R-:W-:Y:S04]  /*8960*/  FFMA R70, R50.reuse, -1.4426950216293334961, -R70 ;  /* 0xbfb8aa3b32467823 */ /* 0x040fe80000000846 */
[----:B------:R-:W-:Y:S01]  /*8970*/  FFMA R70, R50, -1.925963033500011079e-08, R70 ;  /* 0xb2a5706032467823 */ /* 0x000fe20000000046 */
[-C--:B------:R-:W-:Y:S01]  /*8980*/  FFMA.SAT R166, R51, -R170.reuse, 0.5 ;  /* 0x3f00000033a67423 */ /* 0x080fe200000028aa */
[----:B----4-:R-:W-:Y:S03]  /*8990*/  IADD3 R69, PT, PT, R219, 0x1a0, RZ ;  /* 0x000001a0db457810 */ /* 0x010fe60007ffe0ff */
[-C--:B------:R-:W-:Y:S01]  /*89a0*/  FFMA.RM R166, R166, R107.reuse, 12582913 ;  /* 0x4b400001a6a67423 */ /* 0x080fe2000000406b */
[----:B------:R3:W4:Y:S01]  /*89b0*/  MUFU.EX2 R218, R70 ;  /* 0x0000004600da7308 */ /* 0x0007220000000800 */
[----:B------:R-:W-:Y:S02]  /*89c0*/  LOP3.LUT R69, R69, 0xfefffff8, RZ, 0xc0, !PT ;  /* 0xfefffff845457812 */ /* 0x000fe400078ec0ff */
[----:B------:R-:W-:Y:S02]  /*89d0*/  FADD R71, R166, -12583039 ;  /* 0xcb40007fa6477421 */ /* 0x000fe40000000000 */
[----:B------:R1:W-:Y:S02]  /*89e0*/  SYNCS.ARRIVE.TRANS64.RED.A1T0 RZ, [R69+URZ], RZ ;  /* 0x000000ff45ff79a7 */ /* 0x0003e400081004ff */
[C---:B------:R-:W-:Y:S04]  /*89f0*/  FFMA R71, R51.reuse, -1.4426950216293334961, -R71 ;  /* 0xbfb8aa3b33477823 */ /* 0x040fe80000000847 */
[----:B------:R-:W-:Y:S01]  /*8a00*/  FFMA R71, R51, -1.925963033500011079e-08, R71 ;  /* 0xb2a5706033477823 */ /* 0x000fe20000000047 */
[-C--:B------:R-:W-:Y:S03]  /*8a10*/  FFMA.SAT R167, R52, -R170.reuse, 0.5 ;  /* 0x3f00000034a77423 */ /* 0x080fe600000028aa */
[----:B------:R-:W4:Y:S01]  /*8a20*/  MUFU.EX2 R219, R71 ;  /* 0x0000004700db7308 */ /* 0x000f220000000800 */
[-C--:B------:R-:W-:Y:S01]  /*8a30*/  FFMA.RM R167, R167, R107.reuse, 12582913 ;  /* 0x4b400001a7a77423 */ /* 0x080fe2000000406b */
[----:B---3--:R-:W-:Y:S02]  /*8a40*/  SHF.L.U32 R70, R110, 0x17, RZ ;  /* 0x000000176e467819 */ /* 0x008fe400000006ff */
[----:B------:R-:W-:Y:S01]  /*8a50*/  SHF.L.U32 R110, R163, 0x17, RZ ;  /* 0x00000017a36e7819 */ /* 0x000fe200000006ff */
[----:B------:R-:W-:Y:S04]  /*8a60*/  FADD R72, R167, -12583039 ;  /* 0xcb40007fa7487421 */ /* 0x000fe80000000000 */
[C---:B------:R-:W-:Y:S04]  /*8a70*/  FFMA R72, R52.reuse, -1.4426950216293334961, -R72 ;  /* 0xbfb8aa3b34487823 */ /* 0x040fe80000000848 */
[----:B------:R-:W-:Y:S01]  /*8a80*/  FFMA R72, R52, -1.925963033500011079e-08, R72 ;  /* 0xb2a5706034487823 */ /* 0x000fe20000000048 */
[-C--:B------:R-:W-:Y:S01]  /*8a90*/  FFMA.SAT R168, R53, -R170.reuse, 0.5 ;  /* 0x3f00000035a87423 */ /* 0x080fe200000028aa */
[----:B-1----:R-:W-:Y:S02]  /*8aa0*/  SHF.L.U32 R69, R111, 0x17, RZ ;  /* 0x000000176f457819 */ /* 0x002fe400000006ff */
[----:B------:R1:W3:Y:S01]  /*8ab0*/  MUFU.EX2 R220, R72 ;  /* 0x0000004800dc7308 */ /* 0x0002e20000000800 */
[-C--:B------:R-:W-:Y:S01]  /*8ac0*/  FFMA.RM R168, R168, R107.reuse, 12582913 ;  /* 0x4b400001a8a87423 */ /* 0x080fe2000000406b */
[----:B------:R-:W-:Y:S03]  /*8ad0*/  SHF.L.U32 R111, R164, 0x17, RZ ;  /* 0x00000017a46f7819 */ /* 0x000fe600000006ff */
[----:B------:R-:W-:Y:S04]  /*8ae0*/  FADD R73, R168, -12583039 ;  /* 0xcb40007fa8497421 */ /* 0x000fe80000000000 */
[C---:B------:R-:W-:Y:S04]  /*8af0*/  FFMA R73, R53.reuse, -1.4426950216293334961, -R73 ;  /* 0xbfb8aa3b35497823 */ /* 0x040fe80000000849 */
[----:B------:R-:W-:Y:S01]  /*8b00*/  FFMA R73, R53, -1.925963033500011079e-08, R73 ;  /* 0xb2a5706035497823 */ /* 0x000fe20000000049 */
[-C--:B------:R-:W-:Y:S03]  /*8b10*/  FFMA.SAT R169, R54, -R170.reuse, 0.5 ;  /* 0x3f00000036a97423 */ /* 0x080fe600000028aa */
[----:B------:R2:W3:Y:S01]  /*8b20*/  MUFU.EX2 R221, R73 ;  /* 0x0000004900dd7308 */ /* 0x0004e20000000800 */
[-C--:B------:R-:W-:Y:S01]  /*8b30*/  FFMA.RM R169, R169, R107.reuse, 12582913 ;  /* 0x4b400001a9a97423 */ /* 0x080fe2000000406b */
[----:B-1----:R-:W-:Y:S02]  /*8b40*/  SHF.L.U32 R72, R114, 0x17, RZ ;  /* 0x0000001772487819 */ /* 0x002fe400000006ff */
[----:B------:R-:W-:Y:S01]  /*8b50*/  SHF.L.U32 R114, R167, 0x17, RZ ;  /* 0x00000017a7727819 */ /* 0x000fe200000006ff */
[C---:B------:R-:W-:Y:S01]  /*8b60*/  FADD R74, R169.reuse, -12583039 ;  /* 0xcb40007fa94a7421 */ /* 0x040fe20000000000 */
[----:B------:R-:W-:Y:S03]  /*8b70*/  SHF.L.U32 R150, R169, 0x17, RZ ;  /* 0x00000017a9967819 */ /* 0x000fe600000006ff */
[C---:B------:R-:W-:Y:S04]  /*8b80*/  FFMA R74, R54.reuse, -1.4426950216293334961, -R74 ;  /* 0xbfb8aa3b364a7823 */ /* 0x040fe8000000084a */
[----:B------:R-:W-:Y:S01]  /*8b90*/  FFMA R74, R54, -1.925963033500011079e-08, R74 ;  /* 0xb2a57060364a7823 */ /* 0x000fe2000000004a */
[-C--:B------:R-:W-:Y:S04]  /*8ba0*/  FFMA.SAT R85, R55, -R170.reuse, 0.5 ;  /* 0x3f00000037557423 */ /* 0x080fe800000028aa */
[-C--:B------:R-:W-:Y:S04]  /*8bb0*/  FFMA.RM R85, R85, R107.reuse, 12582913 ;  /* 0x4b40000155557423 */ /* 0x080fe8000000406b */
[C---:B------:R-:W-:Y:S01]  /*8bc0*/  FADD R75, R85.reuse, -12583039 ;  /* 0xcb40007f554b7421 */ /* 0x040fe20000000000 */
[----:B------:R-:W-:Y:S03]  /*8bd0*/  SHF.L.U32 R85, R85, 0x17, RZ ;  /* 0x0000001755557819 */ /* 0x000fe600000006ff */
[C---:B------:R-:W-:Y:S04]  /*8be0*/  FFMA R75, R55.reuse, -1.4426950216293334961, -R75 ;  /* 0xbfb8aa3b374b7823 */ /* 0x040fe8000000084b */
[----:B------:R-:W-:Y:S01]  /*8bf0*/  FFMA R75, R55, -1.925963033500011079e-08, R75 ;  /* 0xb2a57060374b7823 */ /* 0x000fe2000000004b */
[-C--:B------:R-:W-:Y:S04]  /*8c00*/  FFMA.SAT R86, R56, -R170.reuse, 0.5 ;  /* 0x3f00000038567423 */ /* 0x080fe800000028aa */
[-C--:B------:R-:W-:Y:S04]  /*8c10*/  FFMA.RM R86, R86, R107.reuse, 12582913 ;  /* 0x4b40000156567423 */ /* 0x080fe8000000406b */
[----:B------:R-:W-:Y:S04]  /*8c20*/  FADD R76, R86, -12583039 ;  /* 0xcb40007f564c7421 */ /* 0x000fe80000000000 */
[C---:B------:R-:W-:Y:S04]  /*8c30*/  FFMA R76, R56.reuse, -1.4426950216293334961, -R76 ;  /* 0xbfb8aa3b384c7823 */ /* 0x040fe8000000084c */
[----:B------:R-:W-:Y:S01]  /*8c40*/  FFMA R76, R56, -1.925963033500011079e-08, R76 ;  /* 0xb2a57060384c7823 */ /* 0x000fe2000000004c */
[-C--:B------:R-:W-:Y:S04]  /*8c50*/  FFMA.SAT R87, R57, -R170.reuse, 0.5 ;  /* 0x3f00000039577423 */ /* 0x080fe800000028aa */
[-C--:B------:R-:W-:Y:S01]  /*8c60*/  FFMA.RM R87, R87, R107.reuse, 12582913 ;  /* 0x4b40000157577423 */ /* 0x080fe2000000406b */
[----:B------:R-:W-:Y:S03]  /*8c70*/  MUFU.EX2 R76, R76 ;  /* 0x0000004c004c7308 */ /* 0x000fe60000000800 */
[C---:B------:R-:W-:Y:S01]  /*8c80*/  FADD R77, R87.reuse, -12583039 ;  /* 0xcb40007f574d7421 */ /* 0x040fe20000000000 */
[----:B------:R-:W-:Y:S03]  /*8c90*/  SHF.L.U32 R87, R87, 0x17, RZ ;  /* 0x0000001757577819 */ /* 0x000fe600000006ff */
        /* <DEDUP_REMOVED lines=19> */
[----:B------:R-:W-:Y:S04]  /*8dd0*/  FADD R80, R90, -12583039 ;  /* 0xcb40007f5a507421 */ /* 0x000fe80000000000 */
        /* <DEDUP_REMOVED lines=39> */
[----:B------:R-:W-:Y:S01]  /*9050*/  FFMA.SAT R3, R67, -R170, 0.5 ;  /* 0x3f00000043037423 */ /* 0x000fe200000028aa */
[----:B------:R-:W-:Y:S02]  /*9060*/  SHF.L.U32 R170, R145, 0x17, RZ ;  /* 0x0000001791aa7819 */ /* 0x000fe400000006ff */
[----:B------:R-:W-:Y:S01]  /*9070*/  SHF.L.U32 R145, R148, 0x17, RZ ;  /* 0x0000001794917819 */ /* 0x000fe200000006ff */
[----:B------:R-:W-:Y:S01]  /*9080*/  FFMA.RM R107, R3, R107, 12582913 ;  /* 0x4b400001036b7423 */ /* 0x000fe2000000406b */
[----:B------:R-:W-:Y:S01]  /*9090*/  MUFU.EX2 R2, R2 ;  /* 0x0000000200027308 */ /* 0x000fe20000000800 */
[----:B------:R-:W-:Y:S02]  /*90a0*/  SHF.L.U32 R148, R94, 0x17, RZ ;  /* 0x000000175e947819 */ /* 0x000fe400000006ff */
[----:B------:R-:W-:Y:S04]  /*90b0*/  FADD R3, R107, -12583039 ;  /* 0xcb40007f6b037421 */ /* 0x000fe80000000000 */
[C---:B------:R-:W-:Y:S04]  /*90c0*/  FFMA R3, R67.reuse, -1.4426950216293334961, -R3 ;  /* 0xbfb8aa3b43037823 */ /* 0x040fe80000000803 */
[----:B------:R-:W-:Y:S01]  /*90d0*/  FFMA R3, R67, -1.925963033500011079e-08, R3 ;  /* 0xb2a5706043037823 */ /* 0x000fe20000000003 */
[----:B------:R-:W-:Y:S01]  /*90e0*/  FFMA R68, R171, R68, 1 ;  /* 0x3f800000ab447423 */ /* 0x000fe20000000044 */
[----:B------:R-:W-:Y:S01]  /*90f0*/  FFMA R71, R172, R109, 1 ;  /* 0x3f800000ac477423 */ /* 0x000fe2000000006d */
[----:B------:R-:W-:Y:S01]  /*9100*/  FFMA R70, R173, R70, 1 ;  /* 0x3f800000ad467423 */ /* 0x000fe20000000046 */
[----:B------:R-:W-:Y:S01]  /*9110*/  FFMA R69, R174, R69, 1 ;  /* 0x3f800000ae457423 */ /* 0x000fe20000000045 */
[----:B------:R-:W-:Y:S01]  /*9120*/  FFMA R181, R181, R112, 1 ;  /* 0x3f800000b5b57423 */ /* 0x000fe20000000070 */
[----:B------:R-:W-:Y:S01]  /*9130*/  IADD3 R97, PT, PT, R68, 0x1800000, RZ ;  /* 0x0180000044617810 */ /* 0x000fe20007ffe0ff */
[----:B------:R-:W-:Y:S01]  /*9140*/  FFMA R178, R178, R113, 1 ;  /* 0x3f800000b2b27423 */ /* 0x000fe20000000071 */
[----:B------:R-:W-:Y:S01]  /*9150*/  SHF.L.U32 R113, R119, 0x17, RZ ;  /* 0x0000001777717819 */ /* 0x000fe200000006ff */
[----:B------:R-:W-:Y:S01]  /*9160*/  FFMA R72, R175, R72, 1 ;  /* 0x3f800000af487423 */ /* 0x000fe20000000048 */
[----:B------:R1:W3:Y:S01]  /*9170*/  MUFU.EX2 R119, R74 ;  /* 0x0000004a00777308 */ /* 0x0002e20000000800 */
[----:B--2---:R-:W-:Y:S01]  /*9180*/  FFMA R73, R176, R115, 1 ;  /* 0x3f800000b0497423 */ /* 0x004fe20000000073 */
[----:B------:R-:W-:Y:S02]  /*9190*/  SHF.L.U32 R176, R120, 0x17, RZ ;  /* 0x0000001778b07819 */ /* 0x000fe400000006ff */
[----:B------:R-:W-:Y:S02]  /*91a0*/  SHF.L.U32 R175, R121, 0x17, RZ ;  /* 0x0000001779af7819 */ /* 0x000fe400000006ff */
[----:B------:R-:W-:Y:S02]  /*91b0*/  SHF.L.U32 R174, R122, 0x17, RZ ;  /* 0x000000177aae7819 */ /* 0x000fe400000006ff */
[----:B------:R-:W-:Y:S02]  /*91c0*/  SHF.L.U32 R173, R123, 0x17, RZ ;  /* 0x000000177bad7819 */ /* 0x000fe400000006ff */
[----:B------:R-:W-:Y:S01]  /*91d0*/  MUFU.EX2 R3, R3 ;  /* 0x0000000300037308 */ /* 0x000fe20000000800 */
[----:B------:R-:W-:Y:S02]  /*91e0*/  LOP3.LUT R97, R97, 0x7f800000, RZ, 0xc0, !PT ;  /* 0x7f80000061617812 */ /* 0x000fe400078ec0ff */
[----:B------:R-:W-:Y:S02]  /*91f0*/  SHF.L.U32 R112, R124, 0x17, RZ ;  /* 0x000000177c707819 */ /* 0x000fe400000006ff */
[----:B------:R-:W-:Y:S02]  /*9200*/  SHF.L.U32 R109, R125, 0x17, RZ ;  /* 0x000000177d6d7819 */ /* 0x000fe400000006ff */
[----:B------:R-:W-:Y:S01]  /*9210*/  SHF.L.U32 R172, R127, 0x17, RZ ;  /* 0x000000177fac7819 */ /* 0x000fe200000006ff */
[----:B-1----:R-:W-:Y:S01]  /*9220*/  FFMA R74, R177, R116, 1 ;  /* 0x3f800000b14a7423 */ /* 0x002fe20000000074 */
[----:B------:R-:W-:Y:S01]  /*9230*/  FFMA R177, R179, R117, 1 ;  /* 0x3f800000b3b17423 */ /* 0x000fe20000000075 */
[----:B------:R-:W-:Y:S01]  /*9240*/  FFMA R116, R180, R118, 1 ;  /* 0x3f800000b4747423 */ /* 0x000fe20000000076 */
[----:B------:R1:W2:Y:S01]  /*9250*/  MUFU.EX2 R117, R75 ;  /* 0x0000004b00757308 */ /* 0x0002a20000000800 */
[----:B------:R-:W-:Y:S01]  /*9260*/  FFMA R113, R183, R113, 1 ;  /* 0x3f800000b7717423 */ /* 0x000fe20000000071 */
[----:B------:R-:W-:Y:S01]  /*9270*/  FFMA R176, R184, R176, 1 ;  /* 0x3f800000b8b07423 */ /* 0x000fe200000000b0 */
[----:B------:R-:W-:Y:S01]  /*9280*/  FFMA R175, R185, R175, 1 ;  /* 0x3f800000b9af7423 */ /* 0x000fe200000000af */
[----:B------:R-:W-:Y:S01]  /*9290*/  SHF.L.U32 R180, R126, 0x17, RZ ;  /* 0x000000177eb47819 */ /* 0x000fe200000006ff */
[----:B------:R-:W-:Y:S01]  /*92a0*/  FFMA R174, R186, R174, 1 ;  /* 0x3f800000baae7423 */ /* 0x000fe200000000ae */
[----:B------:R-:W-:Y:S01]  /*92b0*/  ISETP.GT.U32.AND P0, PT, R97, 0x1ffffff, PT ;  /* 0x01ffffff6100780c */ /* 0x000fe20003f04070 */
[----:B------:R-:W-:Y:S01]  /*92c0*/  FFMA R173, R187, R173, 1 ;  /* 0x3f800000bbad7423 */ /* 0x000fe200000000ad */
[----:B------:R-:W-:Y:S01]  /*92d0*/  FFMA R112, R188, R112, 1 ;  /* 0x3f800000bc707423 */ /* 0x000fe20000000070 */
[----:B------:R-:W-:Y:S01]  /*92e0*/  SHF.L.U32 R97, R140, 0x17, RZ ;  /* 0x000000178c617819 */ /* 0x000fe200000006ff */
[----:B------:R-:W-:Y:S01]  /*92f0*/  FFMA R109, R189, R109, 1 ;  /* 0x3f800000bd6d7423 */ /* 0x000fe2000000006d */
[----:B------:R-:W-:Y:S01]  /*9300*/  SHF.L.U32 R179, R141, 0x17, RZ ;  /* 0x000000178db37819 */ /* 0x000fe200000006ff */
[----:B------:R-:W-:Y:S01]  /*9310*/  FFMA R180, R190, R180, 1 ;  /* 0x3f800000beb47423 */ /* 0x000fe200000000b4 */
[----:B------:R-:W-:Y:S01]  /*9320*/  SHF.L.U32 R171, R142, 0x17, RZ ;  /* 0x000000178eab7819 */ /* 0x000fe200000006ff */
[----:B------:R-:W-:Y:S01]  /*9330*/  FFMA R172, R191, R172, 1 ;  /* 0x3f800000bfac7423 */ /* 0x000fe200000000ac */
[----:B------:R-:W-:Y:S01]  /*9340*/  FFMA R108, R192, R108, 1 ;  /* 0x3f800000c06c7423 */ /* 0x000fe2000000006c */
[----:B------:R-:W-:Y:S01]  /*9350*/  FFMA R97, R193, R97, 1 ;  /* 0x3f800000c1617423 */ /* 0x000fe20000000061 */
[----:B------:R-:W-:Y:S01]  /*9360*/  FFMA R179, R194, R179, 1 ;  /* 0x3f800000c2b37423 */ /* 0x000fe200000000b3 */
[----:B------:R-:W-:Y:S01]  /*9370*/  FFMA R171, R195, R171, 1 ;  /* 0x3f800000c3ab7423 */ /* 0x000fe200000000ab */
[----:B-1----:R-:W-:Y:S01]  /*9380*/  SHF.L.U32 R75, R147, 0x17, RZ ;  /* 0x00000017934b7819 */ /* 0x002fe200000006ff */
[----:B------:R-:W-:Y:S01]  /*9390*/  FFMA R103, R196, R103, 1 ;  /* 0x3f800000c4677423 */ /* 0x000fe20000000067 */
        /* <DEDUP_REMOVED lines=21> */
[----:B------:R-:W-:Y:S01]  /*94f0*/  SHF.L.U32 R151, R165, 0x17, RZ ;  /* 0x00000017a5977819 */ /* 0x000fe200000006ff */
[----:B------:R-:W-:Y:S01]  /*9500*/  FFMA R125, R214, R125, 1 ;  /* 0x3f800000d67d7423 */ /* 0x000fe2000000007d */
[----:B------:R-:W-:Y:S01]  /*9510*/  SHF.L.U32 R120, R166, 0x17, RZ ;  /* 0x00000017a6787819 */ /* 0x000fe200000006ff */
[----:B------:R-:W-:Y:S01]  /*9520*/  FFMA R121, R215, R121, 1 ;  /* 0x3f800000d7797423 */ /* 0x000fe20000000079 */
[----:B------:R-:W-:Y:S01]  /*9530*/  FFMA R110, R216, R110, 1 ;  /* 0x3f800000d86e7423 */ /* 0x000fe2000000006e */
[----:B------:R-:W-:Y:S01]  /*9540*/  SHF.L.U32 R115, R168, 0x17, RZ ;  /* 0x00000017a8737819 */ /* 0x000fe200000006ff */
[----:B------:R-:W-:Y:S01]  /*9550*/  FFMA R111, R217, R111, 1 ;  /* 0x3f800000d96f7423 */ /* 0x000fe2000000006f */
[----:B----4-:R-:W-:Y:S01]  /*9560*/  FFMA R151, R218, R151, 1 ;  /* 0x3f800000da977423 */ /* 0x010fe20000000097 */
[----:B------:R-:W-:Y:S01]  /*9570*/  FFMA R120, R219, R120, 1 ;  /* 0x3f800000db787423 */ /* 0x000fe20000000078 */
[----:B------:R-:W-:Y:S01]  /*9580*/  SHF.L.U32 R118, R86, 0x17, RZ ;  /* 0x0000001756767819 */ /* 0x000fe200000006ff */
[----:B---3--:R-:W-:Y:S01]  /*9590*/  FFMA R114, R220, R114, 1 ;  /* 0x3f800000dc727423 */ /* 0x008fe20000000072 */
[----:B------:R-:W-:Y:S01]  /*95a0*/  FFMA R115, R221, R115, 1 ;  /* 0x3f800000dd737423 */ /* 0x000fe20000000073 */
[----:B------:R-:W-:Y:S01]  /*95b0*/  FFMA R150, R119, R150, 1 ;  /* 0x3f80000077967423 */ /* 0x000fe20000000096 */
[----:B--2---:R-:W-:Y:S01]  /*95c0*/  FFMA R117, R117, R85, 1 ;  /* 0x3f80000075757423 */ /* 0x004fe20000000055 */
        /* <DEDUP_REMOVED lines=18> */
[----:B------:R-:W-:Y:S06]  /*96f0*/  @P0 BRA `(.L_x_129) ;  /* 0x0000000000140947 */ /* 0x000fec0003800000 */
[----:B------:R-:W-:Y:S02]  /*9700*/  MOV R160, R68 ;  /* 0x0000004400a07202 */ /* 0x000fe40000000f00 */
[----:B------:R-:W-:Y:S02]  /*9710*/  MOV R159, 0x9730 ;  /* 0x00009730009f7802 */ /* 0x000fe40000000f00 */
[----:B------:R-:W-:Y:S05]  /*9720*/  CALL.REL.NOINC `($__internal_3_$__cuda_sm20_rcp_rn_f32_slowpath) ;  /* 0x0000005800187944 */ /* 0x000fea0003c00000 */
[----:B------:R-:W-:Y:S01]  /*9730*/  MOV R0, R128 ;  /* 0x0000008000007202 */ /* 0x000fe20000000f00 */
[----:B------:R-:W-:Y:S05]  /*9740*/  BRA `(.L_x_130) ;  /* 0x0000000000107947 */ /* 0x000fea0003800000 */
.L_x_129:
[----:B------:R-:W1:Y:S02]  /*9750*/  MUFU.RCP R0, R68 ;  /* 0x0000004400007308 */ /* 0x000e640000001000 */
[----:B-1----:R-:W-:Y:S04]  /*9760*/  FFMA R68, R68, R0, -1 ;  /* 0xbf80000044447423 */ /* 0x002fe80000000000 */
[----:B------:R-:W-:Y:S04]  /*9770*/  FADD.FTZ R68, -R68, -RZ ;  /* 0x800000ff44447221 */ /* 0x000fe80000010100 */
[----:B------:R-:W-:Y:S07]  /*9780*/  FFMA R0, R0, R68, R0 ;  /* 0x0000004400007223 */ /* 0x000fee0000000000 */
.L_x_130:
[----:B------:R-:W-:Y:S05]  /*9790*/  BSYNC.RECONVERGENT B1 ;  /* 0x0000000000017941 */ /* 0x000fea0003800200 */
.L_x_128:
[----:B------:R-:W-:Y:S01]  /*97a0*/  VIADD R2, R71, 0x1800000 ;  /* 0x0180000047027836 */ /* 0x000fe20000000000 */
[----:B------:R-:W-:Y:S04]  /*97b0*/  BSSY.RECONVERGENT B1, `(.L_x_131) ;  /* 0x000000e000017945 */ /* 0x000fe80003800200 */
[----:B------:R-:W-:Y:S04]  /*97c0*/  LOP3.LUT R2, R2, 0x7f800000, RZ, 0xc0, !PT ;  /* 0x7f80000002027812 */ /* 0x000fe800078ec0ff */
[----:B------:R-:W-:Y:S11]  /*97d0*/  ISETP.GT.U32.AND P0, PT, R2, 0x1ffffff, PT ;  /* 0x01ffffff0200780c */ /* 0x000ff60003f04070 */
[----:B------:R-:W-:Y:S02]  /*97e0*/  @!UPT UIADD3 URZ, UPT, UPT, URZ, URZ, URZ ;  /* 0x000000fffffff290 */ /* 0x000fe4000fffe0ff */
[----:B------:R-:W-:Y:S05]  /*97f0*/  @P0 BRA `(.L_x_132) ;  /* 0x0000000000140947 */ /* 0x000fea0003800000 */
[----:B------:R-:W-:Y:S02]  /*9800*/  MOV R160, R71 ;  /* 0x0000004700a07202 */ /* 0x000fe40000000f00 */
[----:B------:R-:W-:Y:S02]  /*9810*/  MOV R159, 0x9830 ;  /* 0x00009830009f7802 */ /* 0x000fe40000000f00 */
[----:B------:R-:W-:Y:S05]  /*9820*/  CALL.REL.NOINC `($__internal_3_$__cuda_sm20_rcp_rn_f32_slowpath) ;  /* 0x0000005400d87944 */ /* 0x000fea0003c00000 */
[----:B------:R-:W-:Y:S01]  /*9830*/  MOV R2, R128 ;  /* 0x0000008000027202 */ /* 0x000fe20000000f00 */
[----:B------:R-:W-:Y:S05]  /*9840*/  BRA `(.L_x_133) ;  /* 0x0000000000107947 */ /* 0x000fea0003800000 */
.L_x_132:
[----:B------:R-:W1:Y:S02]  /*9850*/  MUFU.RCP R2, R71 ;  /* 0x0000004700027308 */ /* 0x000e640000001000 */
[----:B-1----:R-:W-:Y:S04]  /*9860*/  FFMA R71, R71, R2, -1 ;  /* 0xbf80000047477423 */ /* 0x002fe80000000002 */
[----:B------:R-:W-:Y:S04]  /*9870*/  FADD.FTZ R71, -R71, -RZ ;  /* 0x800000ff47477221 */ /* 0x000fe80000010100 */
[----:B------:R-:W-:Y:S07]  /*9880*/  FFMA R2, R2, R71, R2 ;  /* 0x0000004702027223 */ /* 0x000fee0000000002 */
.L_x_133:
[----:B------:R-:W-:Y:S05]  /*9890*/  BSYNC.RECONVERGENT B1 ;  /* 0x0000000000017941 */ /* 0x000fea0003800200 */
.L_x_131:
        /* <DEDUP_REMOVED lines=11> */
.L_x_135:
[----:B------:R-:W1:Y:S02]  /*9950*/  MUFU.RCP R3, R70 ;  /* 0x0000004600037308 */ /* 0x000e640000001000 */
[----:B-1----:R-:W-:Y:S04]  /*9960*/  FFMA R70, R70, R3, -1 ;  /* 0xbf80000046467423 */ /* 0x002fe80000000003 */
[----:B------:R-:W-:Y:S04]  /*9970*/  FADD.FTZ R70, -R70, -RZ ;  /* 0x800000ff46467221 */ /* 0x000fe80000010100 */
[----:B------:R-:W-:Y:S07]  /*9980*/  FFMA R3, R3, R70, R3 ;  /* 0x0000004603037223 */ /* 0x000fee0000000003 */
.L_x_136:
[----:B------:R-:W-:Y:S05]  /*9990*/  BSYNC.RECONVERGENT B1 ;  /* 0x0000000000017941 */ /* 0x000fea0003800200 */
.L_x_134:
        /* <DEDUP_REMOVED lines=11> */
.L_x_138:
[----:B------:R-:W1:Y:S02]  /*9a50*/  MUFU.RCP R68, R69 ;  /* 0x0000004500447308 */ /* 0x000e640000001000 */
[----:B-1----:R-:W-:Y:S04]  /*9a60*/  FFMA R69, R69, R68, -1 ;  /* 0xbf80000045457423 */ /* 0x002fe80000000044 */
[----:B------:R-:W-:Y:S04]  /*9a70*/  FADD.FTZ R69, -R69, -RZ ;  /* 0x800000ff45457221 */ /* 0x000fe80000010100 */
[----:B------:R-:W-:Y:S07]  /*9a80*/  FFMA R68, R68, R69, R68 ;  /* 0x0000004544447223 */ /* 0x000fee0000000044 */
.L_x_139:
[----:B------:R-:W-:Y:S05]  /*9a90*/  BSYNC.RECONVERGENT B1 ;  /* 0x0000000000017941 */ /* 0x000fea0003800200 */
.L_x_137:
        /* <DEDUP_REMOVED lines=11> */
.L_x_141:
[----:B------:R-:W1:Y:S02]  /*9b50*/  MUFU.RCP R69, R181 ;  /* 0x000000b500457308 */ /* 0x000e640000001000 */
[----:B-1----:R-:W-:Y:S04]  /*9b60*/  FFMA R181, R181, R69, -1 ;  /* 0xbf800000b5b57423 */ /* 0x002fe80000000045 */
[----:B------:R-:W-:Y:S04]  /*9b70*/  FADD.FTZ R181, -R181, -RZ ;  /* 0x800000ffb5b57221 */ /* 0x000fe80000010100 */
[----:B------:R-:W-:Y:S07]  /*9b80*/  FFMA R69, R69, R181, R69 ;  /* 0x000000b545457223 */ /* 0x000fee0000000045 */
.L_x_142:
[----:B------:R-:W-:Y:S05]  /*9b90*/  BSYNC.RECONVERGENT B1 ;  /* 0x0000000000017941 */ /* 0x000fea0003800200 */
.L_x_140:
        /* <DEDUP_REMOVED lines=11> */
.L_x_144:
[----:B------:R-:W1:Y:S02]  /*9c50*/  MUFU.RCP R70, R178 ;  /* 0x000000b200467308 */ /* 0x000e640000001000 */
[----:B-1----:R-:W-:Y:S04]  /*9c60*/  FFMA R178, R178, R70, -1 ;  /* 0xbf800000b2b27423 */ /* 0x002fe80000000046 */
[----:B------:R-:W-:Y:S04]  /*9c70*/  FADD.FTZ R178, -R178, -RZ ;  /* 0x800000ffb2b27221 */ /* 0x000fe80000010100 */
[----:B------:R-:W-:Y:S07]  /*9c80*/  FFMA R70, R70, R178, R70 ;  /* 0x000000b246467223 */ /* 0x000fee0000000046 */
.L_x_145:
[----:B------:R-:W-:Y:S05]  /*9c90*/  BSYNC.RECONVERGENT B1 ;  /* 0x0000000000017941 */ /* 0x000fea0003800200 */
.L_x_143:
        /* <DEDUP_REMOVED lines=11> */
.L_x_147:
[----:B------:R-:W1:Y:S02]  /*9d50*/  MUFU.RCP R71, R72 ;  /* 0x0000004800477308 */ /* 0x000e640000001000 */
[----:B-1----:R-:W-:Y:S04]  /*9d60*/  FFMA R72, R72, R71, -1 ;  /* 0xbf80000048487423 */ /* 0x002fe80000000047 */
[----:B------:R-:W-:Y:S04]  /*9d70*/  FADD.FTZ R72, -R72, -RZ ;  /* 0x800000ff48487221 */ /* 0x000fe80000010100 */
[----:B------:R-:W-:Y:S07]  /*9d80*/  FFMA R71, R71, R72, R71 ;  /* 0x0000004847477223 */ /* 0x000fee0000000047 */
.L_x_148:
[----:B------:R-:W-:Y:S05]  /*9d90*/  BSYNC.RECONVERGENT B1 ;  /* 0x0000000000017941 */ /* 0x000fea0003800200 */
.L_x_146:
        /* <DEDUP_REMOVED lines=11> */
.L_x_150:
[----:B------:R-:W1:Y:S02]  /*9e50*/  MUFU.RCP R72, R73 ;  /* 0x0000004900487308 */ /* 0x000e640000001000 */
[----:B-1----:R-:W-:Y:S04]  /*9e60*/  FFMA R73, R73, R72, -1 ;  /* 0xbf80000049497423 */ /* 0x002fe80000000048 */
[----:B------:R-:W-:Y:S04]  /*9e70*/  FADD.FTZ R73, -R73, -RZ ;  /* 0x800000ff49497221 */ /* 0x000fe80000010100 */
[----:B------:R-:W-:Y:S07]  /*9e80*/  FFMA R72, R72, R73, R72 ;  /* 0x0000004948487223 */ /* 0x000fee0000000048 */
.L_x_151:
[----:B------:R-:W-:Y:S05]  /*9e90*/  BSYNC.RECONVERGENT B1 ;  /* 0x0000000000017941 */ /* 0x000fea0003800200 */
.L_x_149:
        /* <DEDUP_REMOVED lines=11> */
.L_x_153:
[----:B------:R-:W1:Y:S02]  /*9f50*/  MUFU.RCP R73, R74 ;  /* 0x0000004a00497308 */ /* 0x000e640000001000 */
[----:B-1----:R-:W-:Y:S04]  /*9f60*/  FFMA R74, R74, R73, -1 ;  /* 0xbf8000004a4a7423 */ /* 0x002fe80000000049 */
[----:B------:R-:W-:Y:S04]  /*9f70*/  FADD.FTZ R74, -R74, -RZ ;  /* 0x800000ff4a4a7221 */ /* 0x000fe80000010100 */
[----:B------:R-:W-:Y:S07]  /*9f80*/  FFMA R73, R73, R74, R73 ;  /* 0x0000004a49497223 */ /* 0x000fee0000000049 */
.L_x_154:
[----:B------:R-:W-:Y:S05]  /*9f90*/  BSYNC.RECONVERGENT B1 ;  /* 0x0000000000017941 */ /* 0x000fea0003800200 */
.L_x_152:
        /* <DEDUP_REMOVED lines=11> */
.L_x_156:
[----:B------:R-:W1:Y:S02]  /*a050*/  MUFU.RCP R74, R177 ;  /* 0x000000b1004a7308 */ /* 0x000e640000001000 */
[----:B-1----:R-:W-:Y:S04]  /*a060*/  FFMA R177, R177, R74, -1 ;  /* 0xbf800000b1b17423 */ /* 0x002fe8000000004a */
[----:B------:R-:W-:Y:S04]  /*a070*/  FADD.FTZ R177, -R177, -RZ ;  /* 0x800000ffb1b17221 */ /* 0x000fe80000010100 */
[----:B------:R-:W-:Y:S07]  /*a080*/  FFMA R74, R74, R177, R74 ;  /* 0x000000b14a4a7223 */ /* 0x000fee000000004a */
.L_x_157:
[----:B------:R-:W-:Y:S05]  /*a090*/  BSYNC.RECONVERGENT B1 ;  /* 0x0000000000017941 */ /* 0x000fea0003800200 */
.L_x_155:
        /* <DEDUP_REMOVED lines=11> */
.L_x_159:
[----:B------:R-:W1:Y:S02]  /*a150*/  MUFU.RCP R75, R116 ;  /* 0x00000074004b7308 */ /* 0x000e640000001000 */
[----:B-1----:R-:W-:Y:S04]  /*a160*/  FFMA R116, R116, R75, -1 ;  /* 0xbf80000074747423 */ /* 0x002fe8000000004b */
[----:B------:R-:W-:Y:S04]  /*a170*/  FADD.FTZ R116, -R116, -RZ ;  /* 0x800000ff74747221 */ /* 0x000fe80000010100 */
[----:B------:R-:W-:Y:S07]  /*a180*/  FFMA R75, R75, R116, R75 ;  /* 0x000000744b4b7223 */ /* 0x000fee000000004b */
.L_x_160:
[----:B------:R-:W-:Y:S05]  /*a190*/  BSYNC.RECONVERGENT B1 ;  /* 0x0000000000017941 */ /* 0x000fea0003800200 */
.L_x_158:
        /* <DEDUP_REMOVED lines=11> */
.L_x_162:
[----:B------:R-:W1:Y:S02]  /*a250*/  MUFU.RCP R76, R113 ;  /* 0x00000071004c7308 */ /* 0x000e640000001000 */
[----:B-1----:R-:W-:Y:S04]  /*a260*/  FFMA R113, R113, R76, -1 ;  /* 0xbf80000071717423 */ /* 0x002fe8000000004c */
[----:B------:R-:W-:Y:S04]  /*a270*/  FADD.FTZ R113, -R113, -RZ ;  /* 0x800000ff71717221 */ /* 0x000fe80000010100 */
[----:B------:R-:W-:Y:S07]  /*a280*/  FFMA R76, R76, R113, R76 ;  /* 0x000000714c4c7223 */ /* 0x000fee000000004c */
.L_x_163:
[----:B------:R-:W-:Y:S05]  /*a290*/  BSYNC.RECONVERGENT B1 ;  /* 0x0000000000017941 */ /* 0x000fea0003800200 */
.L_x_161:
        /* <DEDUP_REMOVED lines=11> */
.L_x_165:
[----:B------:R-:W1:Y:S02]  /*a350*/  MUFU.RCP R77, R176 ;  /* 0x000000b0004d7308 */ /* 0x000e640000001000 */
[----:B-1----:R-:W-:Y:S04]  /*a360*/  FFMA R176, R176, R77, -1 ;  /* 0xbf800000b0b07423 */ /* 0x002fe8000000004d */
[----:B------:R-:W-:Y:S04]  /*a370*/  FADD.FTZ R176, -R176, -RZ ;  /* 0x800000ffb0b07221 */ /* 0x000fe80000010100 */
[----:B------:R-:W-:Y:S07]  /*a380*/  FFMA R77, R77, R176, R77 ;  /* 0x000000b04d4d7223 */ /* 0x000fee000000004d */
.L_x_166:
[----:B------:R-:W-:Y:S05]  /*a390*/  BSYNC.RECONVERGENT B1 ;  /* 0x0000000000017941 */ /* 0x000fea0003800200 */
.L_x_164:
        /* <DEDUP_REMOVED lines=11> */
.L_x_168:
[----:B------:R-:W1:Y:S02]  /*a450*/  MUFU.RCP R78, R175 ;  /* 0x000000af004e7308 */ /* 0x000e640000001000 */
[----:B-1----:R-:W-:Y:S04]  /*a460*/  FFMA R175, R175, R78, -1 ;  /* 0xbf800000afaf7423 */ /* 0x002fe8000000004e */
[----:B------:R-:W-:Y:S04]  /*a470*/  FADD.FTZ R175, -R175, -RZ ;  /* 0x800000ffafaf7221 */ /* 0x000fe80000010100 */
[----:B------:R-:W-:Y:S07]  /*a480*/  FFMA R78, R78, R175, R78 ;  /* 0x000000af4e4e7223 */ /* 0x000fee000000004e */
.L_x_169:
[----:B------:R-:W-:Y:S05]  /*a490*/  BSYNC.RECONVERGENT B1 ;  /* 0x0000000000017941 */ /* 0x000fea0003800200 */
.L_x_167:
        /* <DEDUP_REMOVED lines=11> */
.L_x_171:
[----:B------:R-:W1:Y:S02]  /*a550*/  MUFU.RCP R79, R174 ;  /* 0x000000ae004f7308 */ /* 0x000e640000001000 */
[----:B-1----:R-:W-:Y:S04]  /*a560*/  FFMA R174, R174, R79, -1 ;  /* 0xbf800000aeae7423 */ /* 0x002fe8000000004f */
[----:B------:R-:W-:Y:S04]  /*a570*/  FADD.FTZ R174, -R174, -RZ ;  /* 0x800000ffaeae7221 */ /* 0x000fe80000010100 */
[----:B------:R-:W-:Y:S07]  /*a580*/  FFMA R79, R79, R174, R79 ;  /* 0x000000ae4f4f7223 */ /* 0x000fee000000004f */
.L_x_172:
[----:B------:R-:W-:Y:S05]  /*a590*/  BSYNC.RECONVERGENT B1 ;  /* 0x0000000000017941 */ /* 0x000fea0003800200 */
.L_x_170:
        /* <DEDUP_REMOVED lines=11> */
.L_x_174:
[----:B------:R-:W1:Y:S02]  /*a650*/  MUFU.RCP R80, R173 ;  /* 0x000000ad00507308 */ /* 0x000e640000001000 */
[----:B-1----:R-:W-:Y:S04]  /*a660*/  FFMA R173, R173, R80, -1 ;  /* 0xbf800000adad7423 */ /* 0x002fe80000000050 */
[----:B------:R-:W-:Y:S04]  /*a670*/  FADD.FTZ R173, -R173, -RZ ;  /* 0x800000ffadad7221 */ /* 0x000fe80000010100 */
[----:B------:R-:W-:Y:S07]  /*a680*/  FFMA R80, R80, R173, R80 ;  /* 0x000000ad50507223 */ /* 0x000fee0000000050 */
.L_x_175:
[----:B------:R-:W-:Y:S05]  /*a690*/  BSYNC.RECONVERGENT B1 ;  /* 0x0000000000017941 */ /* 0x000fea0003800200 */
.L_x_173:
        /* <DEDUP_REMOVED lines=11> */
.L_x_177:
[----:B------:R-:W1:Y:S02]  /*a750*/  MUFU.RCP R81, R112 ;  /* 0x0000007000517308 */ /* 0x000e640000001000 */
[----:B-1----:R-:W-:Y:S04]  /*a760*/  FFMA R112, R112, R81, -1 ;  /* 0xbf80000070707423 */ /* 0x002fe80000000051 */
[----:B------:R-:W-:Y:S04]  /*a770*/  FADD.FTZ R112, -R112, -RZ ;  /* 0x800000ff70707221 */ /* 0x000fe80000010100 */
[----:B------:R-:W-:Y:S07]  /*a780*/  FFMA R81, R81, R112, R81 ;  /* 0x0000007051517223 */ /* 0x000fee0000000051 */
.L_x_178:
[----:B------:R-:W-:Y:S05]  /*a790*/  BSYNC.RECONVERGENT B1 ;  /* 0x0000000000017941 */ /* 0x000fea0003800200 */
.L_x_176:
        /* <DEDUP_REMOVED lines=11> */
.L_x_180:
[----:B------:R-:W1:Y:S02]  /*a850*/  MUFU.RCP R82, R109 ;  /* 0x0000006d00527308 */ /* 0x000e640000001000 */
[----:B-1----:R-:W-:Y:S04]  /*a860*/  FFMA R109, R109, R82, -1 ;  /* 0xbf8000006d6d7423 */ /* 0x002fe80000000052 */
[----:B------:R-:W-:Y:S04]  /*a870*/  FADD.FTZ R109, -R109, -RZ ;  /* 0x800000ff6d6d7221 */ /* 0x000fe80000010100 */
[----:B------:R-:W-:Y:S07]  /*a880*/  FFMA R82, R82, R109, R82 ;  /* 0x0000006d52527223 */ /* 0x000fee0000000052 */
.L_x_181:
[----:B------:R-:W-:Y:S05]  /*a890*/  BSYNC.RECONVERGENT B1 ;  /* 0x0000000000017941 */ /* 0x000fea0003800200 */
.L_x_179:
        /* <DEDUP_REMOVED lines=11> */
.L_x_183:
[----:B------:R-:W1:Y:S02]  /*a950*/  MUFU.RCP R83, R180 ;  /* 0x000000b400537308 */ /* 0x000e640000001000 */
[----:B-1----:R-:W-:Y:S04]  /*a960*/  FFMA R180, R180, R83, -1 ;  /* 0xbf800000b4b47423 */ /* 0x002fe80000000053 */
[----:B------:R-:W-:Y:S04]  /*a970*/  FADD.FTZ R180, -R180, -RZ ;  /* 0x800000ffb4b47221 */ /* 0x000fe80000010100 */
[----:B------:R-:W-:Y:S07]  /*a980*/  FFMA R83, R83, R180, R83 ;  /* 0x000000b453537223 */ /* 0x000fee0000000053 */
.L_x_184:
[----:B------:R-:W-:Y:S05]  /*a990*/  BSYNC.RECONVERGENT B1 ;  /* 0x0000000000017941 */ /* 0x000fea0003800200 */
.L_x_182:
        /* <DEDUP_REMOVED lines=11> */
.L_x_186:
[----:B------:R-:W1:Y:S02]  /*aa50*/  MUFU.RCP R84, R172 ;  /* 0x000000ac00547308 */ /* 0x000e640000001000 */
[----:B-1----:R-:W-:Y:S04]  /*aa60*/  FFMA R172, R172, R84, -1 ;  /* 0xbf800000acac7423 */ /* 0x002fe80000000054 */
[----:B------:R-:W-:Y:S04]  /*aa70*/  FADD.FTZ R172, -R172, -RZ ;  /* 0x800000ffacac7221 */ /* 0x000fe80000010100 */
[----:B------:R-:W-:Y:S07]  /*aa80*/  FFMA R84, R84, R172, R84 ;  /* 0x000000ac54547223 */ /* 0x000fee0000000054 */
.L_x_187:
[----:B------:R-:W-:Y:S05]  /*aa90*/  BSYNC.RECONVERGENT B1 ;  /* 0x0000000000017941 */ /* 0x000fea0003800200 */
.L_x_185:
        /* <DEDUP_REMOVED lines=11> */
.L_x_189:
[----:B------:R-:W1:Y:S02]  /*ab50*/  MUFU.RCP R85, R108 ;  /* 0x0000006c00557308 */ /* 0x000e640000001000 */
[----:B-1----:R-:W-:Y:S04]  /*ab60*/  FFMA R108, R108, R85, -1 ;  /* 0xbf8000006c6c7423 */ /* 0x002fe80000000055 */
[----:B------:R-:W-:Y:S04]  /*ab70*/  FADD.FTZ R108, -R108, -RZ ;  /* 0x800000ff6c6c7221 */ /* 0x000fe80000010100 */
[----:B------:R-:W-:Y:S07]  /*ab80*/  FFMA R85, R85, R108, R85 ;  /* 0x0000006c55557223 */ /* 0x000fee0000000055 */
.L_x_190:
[----:B------:R-:W-:Y:S05]  /*ab90*/  BSYNC.RECONVERGENT B1 ;  /* 0x0000000000017941 */ /* 0x000fea0003800200 */
.L_x_188:
        /* <DEDUP_REMOVED lines=11> */
.L_x_192:
[----:B------:R-:W1:Y:S02]  /*ac50*/  MUFU.RCP R86, R97 ;  /* 0x0000006100567308 */ /* 0x000e640000001000 */
[----:B-1----:R-:W-:Y:S04]  /*ac60*/  FFMA R97, R97, R86, -1 ;  /* 0xbf80000061617423 */ /* 0x002fe80000000056 */
[----:B------:R-:W-:Y:S04]  /*ac70*/  FADD.FTZ R97, -R97, -RZ ;  /* 0x800000ff61617221 */ /* 0x000fe80000010100 */
[----:B------:R-:W-:Y:S07]  /*ac80*/  FFMA R86, R86, R97, R86 ;  /* 0x0000006156567223 */ /* 0x000fee0000000056 */
.L_x_193:
[----:B------:R-:W-:Y:S05]  /*ac90*/  BSYNC.RECONVERGENT B1 ;  /* 0x0000000000017941 */ /* 0x000fea0003800200 */
.L_x_191:
        /* <DEDUP_REMOVED lines=11> */
.L_x_195:
[----:B------:R-:W1:Y:S02]  /*ad50*/  MUFU.RCP R87, R179 ;  /* 0x000000b300577308 */ /* 0x000e640000001000 */
[----:B-1----:R-:W-:Y:S04]  /*ad60*/  FFMA R179, R179, R87, -1 ;  /* 0xbf800000b3b37423 */ /* 0x002fe80000000057 */
[----:B------:R-:W-:Y:S04]  /*ad70*/  FADD.FTZ R179, -R179, -RZ ;  /* 0x800000ffb3b37221 */ /* 0x000fe80000010100 */
[----:B------:R-:W-:Y:S07]  /*ad80*/  FFMA R87, R87, R179, R87 ;  /* 0x000000b357577223 */ /* 0x000fee0000000057 */
.L_x_196:
[----:B------:R-:W-:Y:S05]  /*ad90*/  BSYNC.RECONVERGENT B1 ;  /* 0x0000000000017941 */ /* 0x000fea0003800200 */
.L_x_194:
        /* <DEDUP_REMOVED lines=11> */
.L_x_198:
[----:B------:R-:W1:Y:S02]  /*ae50*/  MUFU.RCP R88, R171 ;  /* 0x000000ab00587308 */ /* 0x000e640000001000 */
[----:B-1----:R-:W-:Y:S04]  /*ae60*/  FFMA R171, R171, R88, -1 ;  /* 0xbf800000abab7423 */ /* 0x002fe80000000058 */
[----:B------:R-:W-:Y:S04]  /*ae70*/  FADD.FTZ R171, -R171, -RZ ;  /* 0x800000ffabab7221 */ /* 0x000fe80000010100 */
[----:B------:R-:W-:Y:S07]  /*ae80*/  FFMA R88, R88, R171, R88 ;  /* 0x000000ab58587223 */ /* 0x000fee0000000058 */
.L_x_199:
[----:B------:R-:W-:Y:S05]  /*ae90*/  BSYNC.RECONVERGENT B1 ;  /* 0x0000000000017941 */ /* 0x000fea0003800200 */
.L_x_197:
        /* <DEDUP_REMOVED lines=11> */
.L_x_201:
[----:B------:R-:W1:Y:S02]  /*af50*/  MUFU.RCP R89, R103 ;  /* 0x0000006700597308 */ /* 0x000e640000001000 */
[----:B-1----:R-:W-:Y:S04]  /*af60*/  FFMA R103, R103, R89, -1 ;  /* 0xbf80000067677423 */ /* 0x002fe80000000059 */
[----:B------:R-:W-:Y:S04]  /*af70*/  FADD.FTZ R103, -R103, -RZ ;  /* 0x800000ff67677221 */ /* 0x000fe80000010100 */
[----:B------:R-:W-:Y:S07]  /*af80*/  FFMA R89, R89, R103, R89 ;  /* 0x0000006759597223 */ /* 0x000fee0000000059 */
.L_x_202:
[----:B------:R-:W-:Y:S05]  /*af90*/  BSYNC.RECONVERGENT B1 ;  /* 0x0000000000017941 */ /* 0x000fea0003800200 */
.L_x_200:
        /* <DEDUP_REMOVED lines=11> */
.L_x_204:
[----:B------:R-:W1:Y:S02]  /*b050*/  MUFU.RCP R90, R102 ;  /* 0x00000066005a7308 */ /* 0x000e640000001000 */
[----:B-1----:R-:W-:Y:S04]  /*b060*/  FFMA R102, R102, R90, -1 ;  /* 0xbf80000066667423 */ /* 0x002fe8000000005a */
[----:B------:R-:W-:Y:S04]  /*b070*/  FADD.FTZ R102, -R102, -RZ ;  /* 0x800000ff66667221 */ /* 0x000fe80000010100 */
[----:B------:R-:W-:Y:S07]  /*b080*/  FFMA R90, R90, R102, R90 ;  /* 0x000000665a5a7223 */ /* 0x000fee000000005a */
.L_x_205:
[----:B------:R-:W-:Y:S05]  /*b090*/  BSYNC.RECONVERGENT B1 ;  /* 0x0000000000017941 */ /* 0x000fea0003800200 */
.L_x_203:
        /* <DEDUP_REMOVED lines=11> */
.L_x_207:
[----:B------:R-:W1:Y:S02]  /*b150*/  MUFU.RCP R91, R170 ;  /* 0x000000aa005b7308 */ /* 0x000e640000001000 */
[----:B-1----:R-:W-:Y:S04]  /*b160*/  FFMA R170, R170, R91, -1 ;  /* 0xbf800000aaaa7423 */ /* 0x002fe8000000005b */
[----:B------:R-:W-:Y:S04]  /*b170*/  FADD.FTZ R170, -R170, -RZ ;  /* 0x800000ffaaaa7221 */ /* 0x000fe80000010100 */
[----:B------:R-:W-:Y:S07]  /*b180*/  FFMA R91, R91, R170, R91 ;  /* 0x000000aa5b5b7223 */ /* 0x000fee000000005b */
.L_x_208:
[----:B------:R-:W-:Y:S05]  /*b190*/  BSYNC.RECONVERGENT B1 ;  /* 0x0000000000017941 */ /* 0x000fea0003800200 */
.L_x_206:
        /* <DEDUP_REMOVED lines=11> */
.L_x_210:
[----:B------:R-:W1:Y:S02]  /*b250*/  MUFU.RCP R92, R147 ;  /* 0x00000093005c7308 */ /* 0x000e640000001000 */
[----:B-1----:R-:W-:Y:S04]  /*b260*/  FFMA R147, R147, R92, -1 ;  /* 0xbf80000093937423 */ /* 0x002fe8000000005c */
[----:B------:R-:W-:Y:S04]  /*b270*/  FADD.FTZ R147, -R147, -RZ ;  /* 0x800000ff93937221 */ /* 0x000fe80000010100 */
[----:B------:R-:W-:Y:S07]  /*b280*/  FFMA R92, R92, R147, R92 ;  /* 0x000000935c5c7223 */ /* 0x000fee000000005c */
.L_x_211:
[----:B------:R-:W-:Y:S05]  /*b290*/  BSYNC.RECONVERGENT B1 ;  /* 0x0000000000017941 */ /* 0x000fea0003800200 */
.L_x_209:
        /* <DEDUP_REMOVED lines=11> */
.L_x_213:
[----:B------:R-:W1:Y:S02]  /*b350*/  MUFU.RCP R93, R146 ;  /* 0x00000092005d7308 */ /* 0x000e640000001000 */
[----:B-1----:R-:W-:Y:S04]  /*b360*/  FFMA R146, R146, R93, -1 ;  /* 0xbf80000092927423 */ /* 0x002fe8000000005d */
[----:B------:R-:W-:Y:S04]  /*b370*/  FADD.FTZ R146, -R146, -RZ ;  /* 0x800000ff92927221 */ /* 0x000fe80000010100 */
[----:B------:R-:W-:Y:S07]  /*b380*/  FFMA R93, R93, R146, R93 ;  /* 0x000000925d5d7223 */ /* 0x000fee000000005d */
.L_x_214:
[----:B------:R-:W-:Y:S05]  /*b390*/  BSYNC.RECONVERGENT B1 ;  /* 0x0000000000017941 */ /* 0x000fea0003800200 */
.L_x_212:
        /* <DEDUP_REMOVED lines=11> */
.L_x_216:
[----:B------:R-:W1:Y:S02]  /*b450*/  MUFU.RCP R94, R145 ;  /* 0x00000091005e7308 */ /* 0x000e640000001000 */
[----:B-1----:R-:W-:Y:S04]  /*b460*/  FFMA R145, R145, R94, -1 ;  /* 0xbf80000091917423 */ /* 0x002fe8000000005e */
[----:B------:R-:W-:Y:S04]  /*b470*/  FADD.FTZ R145, -R145, -RZ ;  /* 0x800000ff91917221 */ /* 0x000fe80000010100 */
[----:B------:R-:W-:Y:S07]  /*b480*/  FFMA R94, R94, R145, R94 ;  /* 0x000000915e5e7223 */ /* 0x000fee000000005e */
.L_x_217:
[----:B------:R-:W-:Y:S05]  /*b490*/  BSYNC.RECONVERGENT B1 ;  /* 0x0000000000017941 */ /* 0x000fea0003800200 */
.L_x_215:
        /* <DEDUP_REMOVED lines=11> */
.L_x_219:
[----:B------:R-:W1:Y:S02]  /*b550*/  MUFU.RCP R95, R99 ;  /* 0x00000063005f7308 */ /* 0x000e640000001000 */
[----:B-1----:R-:W-:Y:S04]  /*b560*/  FFMA R99, R99, R95, -1 ;  /* 0xbf80000063637423 */ /* 0x002fe8000000005f */
[----:B------:R-:W-:Y:S04]  /*b570*/  FADD.FTZ R99, -R99, -RZ ;  /* 0x800000ff63637221 */ /* 0x000fe80000010100 */
[----:B------:R-:W-:Y:S07]  /*b580*/  FFMA R95, R95, R99, R95 ;  /* 0x000000635f5f7223 */ /* 0x000fee000000005f */
.L_x_220:
[----:B------:R-:W-:Y:S05]  /*b590*/  BSYNC.RECONVERGENT B1 ;  /* 0x0000000000017941 */ /* 0x000fea0003800200 */
.L_x_218:
        /* <DEDUP_REMOVED lines=11> */
.L_x_222:
[----:B------:R-:W1:Y:S02]  /*b650*/  MUFU.RCP R96, R98 ;  /* 0x0000006200607308 */ /* 0x000e640000001000 */
[----:B-1----:R-:W-:Y:S04]  /*b660*/  FFMA R98, R98, R96, -1 ;  /* 0xbf80000062627423 */ /* 0x002fe80000000060 */
[----:B------:R-:W-:Y:S04]  /*b670*/  FADD.FTZ R98, -R98, -RZ ;  /* 0x800000ff62627221 */ /* 0x000fe80000010100 */
[----:B------:R-:W-:Y:S07]  /*b680*/  FFMA R96, R96, R98, R96 ;  /* 0x0000006260607223 */ /* 0x000fee0000000060 */
.L_x_223:
[----:B------:R-:W-:Y:S05]  /*b690*/  BSYNC.RECONVERGENT B1 ;  /* 0x0000000000017941 */ /* 0x000fea0003800200 */
.L_x_221:
        /* <DEDUP_REMOVED lines=11> */
.L_x_225:
[----:B------:R-:W1:Y:S02]  /*b750*/  MUFU.RCP R97, R153 ;  /* 0x0000009900617308 */ /* 0x000e640000001000 */
[----:B-1----:R-:W-:Y:S04]  /*b760*/  FFMA R153, R153, R97, -1 ;  /* 0xbf80000099997423 */ /* 0x002fe80000000061 */
[----:B------:R-:W-:Y:S04]  /*b770*/  FADD.FTZ R153, -R153, -RZ ;  /* 0x800000ff99997221 */ /* 0x000fe80000010100 */
[----:B------:R-:W-:Y:S07]  /*b780*/  FFMA R97, R97, R153, R97 ;  /* 0x0000009961617223 */ /* 0x000fee0000000061 */
.L_x_226:
[----:B------:R-:W-:Y:S05]  /*b790*/  BSYNC.RECONVERGENT B1 ;  /* 0x0000000000017941 */ /* 0x000fea0003800200 */
.L_x_224:
        /* <DEDUP_REMOVED lines=11> */
.L_x_228:
[----:B------:R-:W1:Y:S02]  /*b850*/  MUFU.RCP R98, R144 ;  /* 0x0000009000627308 */ /* 0x000e640000001000 */
[----:B-1----:R-:W-:Y:S04]  /*b860*/  FFMA R144, R144, R98, -1 ;  /* 0xbf80000090907423 */ /* 0x002fe80000000062 */
[----:B------:R-:W-:Y:S04]  /*b870*/  FADD.FTZ R144, -R144, -RZ ;  /* 0x800000ff90907221 */ /* 0x000fe80000010100 */
[----:B------:R-:W-:Y:S07]  /*b880*/  FFMA R98, R98, R144, R98 ;  /* 0x0000009062627223 */ /* 0x000fee0000000062 */
.L_x_229:
[----:B------:R-:W-:Y:S05]  /*b890*/  BSYNC.RECONVERGENT B1 ;  /* 0x0000000000017941 */ /* 0x000fea0003800200 */
.L_x_227:
        /* <DEDUP_REMOVED lines=11> */
.L_x_231:
[----:B------:R-:W1:Y:S02]  /*b950*/  MUFU.RCP R99, R100 ;  /* 0x0000006400637308 */ /* 0x000e640000001000 */
[----:B-1----:R-:W-:Y:S04]  /*b960*/  FFMA R100, R100, R99, -1 ;  /* 0xbf80000064647423 */ /* 0x002fe80000000063 */
[----:B------:R-:W-:Y:S04]  /*b970*/  FADD.FTZ R100, -R100, -RZ ;  /* 0x800000ff64647221 */ /* 0x000fe80000010100 */
[----:B------:R-:W-:Y:S07]  /*b980*/  FFMA R99, R99, R100, R99 ;  /* 0x0000006463637223 */ /* 0x000fee0000000063 */
.L_x_232:
[----:B------:R-:W-:Y:S05]  /*b990*/  BSYNC.RECONVERGENT B1 ;  /* 0x0000000000017941 */ /* 0x000fea0003800200 */
.L_x_230:
        /* <DEDUP_REMOVED lines=11> */
.L_x_234:
[----:B------:R-:W1:Y:S02]  /*ba50*/  MUFU.RCP R100, R101 ;  /* 0x0000006500647308 */ /* 0x000e640000001000 */
[----:B-1----:R-:W-:Y:S04]  /*ba60*/  FFMA R101, R101, R100, -1 ;  /* 0xbf80000065657423 */ /* 0x002fe80000000064 */
[----:B------:R-:W-:Y:S04]  /*ba70*/  FADD.FTZ R101, -R101, -RZ ;  /* 0x800000ff65657221 */ /* 0x000fe80000010100 */
[----:B------:R-:W-:Y:S07]  /*ba80*/  FFMA R100, R100, R101, R100 ;  /* 0x0000006564647223 */ /* 0x000fee0000000064 */
.L_x_235:
[----:B------:R-:W-:Y:S05]  /*ba90*/  BSYNC.RECONVERGENT B1 ;  /* 0x0000000000017941 */ /* 0x000fea0003800200 */
.L_x_233:
        /* <DEDUP_REMOVED lines=11> */
.L_x_237:
[----:B------:R-:W1:Y:S02]  /*bb50*/  MUFU.RCP R101, R152 ;  /* 0x0000009800657308 */ /* 0x000e640000001000 */
[----:B-1----:R-:W-:Y:S04]  /*bb60*/  FFMA R152, R152, R101, -1 ;  /* 0xbf80000098987423 */ /* 0x002fe80000000065 */
[----:B------:R-:W-:Y:S04]  /*bb70*/  FADD.FTZ R152, -R152, -RZ ;  /* 0x800000ff98987221 */ /* 0x000fe80000010100 */
[----:B------:R-:W-:Y:S07]  /*bb80*/  FFMA R101, R101, R152, R101 ;  /* 0x0000009865657223 */ /* 0x000fee0000000065 */
.L_x_238:
[----:B------:R-:W-:Y:S05]  /*bb90*/  BSYNC.RECONVERGENT B1 ;  /* 0x0000000000017941 */ /* 0x000fea0003800200 */
.L_x_236:
        /* <DEDUP_REMOVED lines=11> */
.L_x_240:
[----:B------:R-:W1:Y:S02]  /*bc50*/  MUFU.RCP R102, R143 ;  /* 0x0000008f00667308 */ /* 0x000e640000001000 */
[----:B-1----:R-:W-:Y:S04]  /*bc60*/  FFMA R143, R143, R102, -1 ;  /* 0xbf8000008f8f7423 */ /* 0x002fe80000000066 */
[----:B------:R-:W-:Y:S04]  /*bc70*/  FADD.FTZ R143, -R143, -RZ ;  /* 0x800000ff8f8f7221 */ /* 0x000fe80000010100 */
[----:B------:R-:W-:Y:S07]  /*bc80*/  FFMA R102, R102, R143, R102 ;  /* 0x0000008f66667223 */ /* 0x000fee0000000066 */
.L_x_241:
[----:B------:R-:W-:Y:S05]  /*bc90*/  BSYNC.RECONVERGENT B1 ;  /* 0x0000000000017941 */ /* 0x000fea0003800200 */
.L_x_239:
        /* <DEDUP_REMOVED lines=11> */
.L_x_243:
[----:B------:R-:W1:Y:S02]  /*bd50*/  MUFU.RCP R103, R104 ;  /* 0x0000006800677308 */ /* 0x000e640000001000 */
[----:B-1----:R-:W-:Y:S04]  /*bd60*/  FFMA R104, R104, R103, -1 ;  /* 0xbf80000068687423 */ /* 0x002fe80000000067 */
[----:B------:R-:W-:Y:S04]  /*bd70*/  FADD.FTZ R104, -R104, -RZ ;  /* 0x800000ff68687221 */ /* 0x000fe80000010100 */
[----:B------:R-:W-:Y:S07]  /*bd80*/  FFMA R103, R103, R104, R103 ;  /* 0x0000006867677223 */ /* 0x000fee0000000067 */
.L_x_244:
[----:B------:R-:W-:Y:S05]  /*bd90*/  BSYNC.RECONVERGENT B1 ;  /* 0x0000000000017941 */ /* 0x000fea0003800200 */
.L_x_242:
        /* <DEDUP_REMOVED lines=11> */
.L_x_246:
[----:B------:R-:W1:Y:S02]  /*be50*/  MUFU.RCP R104, R105 ;  /* 0x0000006900687308 */ /* 0x000e640000001000 */
[----:B-1----:R-:W-:Y:S04]  /*be60*/  FFMA R105, R105, R104, -1 ;  /* 0xbf80000069697423 */ /* 0x002fe80000000068 */
[----:B------:R-:W-:Y:S04]  /*be70*/  FADD.FTZ R105, -R105, -RZ ;  /* 0x800000ff69697221 */ /* 0x000fe80000010100 */
[----:B------:R-:W-:Y:S07]  /*be80*/  FFMA R104, R104, R105, R104 ;  /* 0x0000006968687223 */ /* 0x000fee0000000068 */
.L_x_247:
[----:B------:R-:W-:Y:S05]  /*be90*/  BSYNC.RECONVERGENT B1 ;  /* 0x0000000000017941 */ /* 0x000fea0003800200 */
.L_x_245:
        /* <DEDUP_REMOVED lines=11> */
.L_x_249:
[----:B------:R-:W1:Y:S02]  /*bf50*/  MUFU.RCP R105, R142 ;  /* 0x0000008e00697308 */ /* 0x000e640000001000 */
[----:B-1----:R-:W-:Y:S04]  /*bf60*/  FFMA R142, R142, R105, -1 ;  /* 0xbf8000008e8e7423 */ /* 0x002fe80000000069 */
[----:B------:R-:W-:Y:S04]  /*bf70*/  FADD.FTZ R142, -R142, -RZ ;  /* 0x800000ff8e8e7221 */ /* 0x000fe80000010100 */
[----:B------:R-:W-:Y:S07]  /*bf80*/  FFMA R105, R105, R142, R105 ;  /* 0x0000008e69697223 */ /* 0x000fee0000000069 */
.L_x_250:
[----:B------:R-:W-:Y:S05]  /*bf90*/  BSYNC.RECONVERGENT B1 ;  /* 0x0000000000017941 */ /* 0x000fea0003800200 */
.L_x_248:
        /* <DEDUP_REMOVED lines=11> */
.L_x_252:
[----:B------:R-:W1:Y:S02]  /*c050*/  MUFU.RCP R106, R126 ;  /* 0x0000007e006a7308 */ /* 0x000e640000001000 */
[----:B-1----:R-:W-:Y:S04]  /*c060*/  FFMA R126, R126, R106, -1 ;  /* 0xbf8000007e7e7423 */ /* 0x002fe8000000006a */
[----:B------:R-:W-:Y:S04]  /*c070*/  FADD.FTZ R126, -R126, -RZ ;  /* 0x800000ff7e7e7221 */ /* 0x000fe80000010100 */
[----:B------:R-:W-:Y:S07]  /*c080*/  FFMA R106, R106, R126, R106 ;  /* 0x0000007e6a6a7223 */ /* 0x000fee000000006a */
.L_x_253:
[----:B------:R-:W-:Y:S05]  /*c090*/  BSYNC.RECONVERGENT B1 ;  /* 0x0000000000017941 */ /* 0x000fea0003800200 */
.L_x_251:
        /* <DEDUP_REMOVED lines=11> */
.L_x_255:
[----:B------:R-:W1:Y:S02]  /*c150*/  MUFU.RCP R107, R125 ;  /* 0x0000007d006b7308 */ /* 0x000e640000001000 */
[----:B-1----:R-:W-:Y:S04]  /*c160*/  FFMA R125, R125, R107, -1 ;  /* 0xbf8000007d7d7423 */ /* 0x002fe8000000006b */
[----:B------:R-:W-:Y:S04]  /*c170*/  FADD.FTZ R125, -R125, -RZ ;  /* 0x800000ff7d7d7221 */ /* 0x000fe80000010100 */
[----:B------:R-:W-:Y:S07]  /*c180*/  FFMA R107, R107, R125, R107 ;  /* 0x0000007d6b6b7223 */ /* 0x000fee000000006b */
.L_x_256:
[----:B------:R-:W-:Y:S05]  /*c190*/  BSYNC.RECONVERGENT B1 ;  /* 0x0000000000017941 */ /* 0x000fea0003800200 */
.L_x_254:
        /* <DEDUP_REMOVED lines=11> */
.L_x_258:
[----:B------:R-:W1:Y:S02]  /*c250*/  MUFU.RCP R108, R121 ;  /* 0x00000079006c7308 */ /* 0x000e640000001000 */
[----:B-1----:R-:W-:Y:S04]  /*c260*/  FFMA R121, R121, R108, -1 ;  /* 0xbf80000079797423 */ /* 0x002fe8000000006c */
[----:B------:R-:W-:Y:S04]  /*c270*/  FADD.FTZ R121, -R121, -RZ ;  /* 0x800000ff79797221 */ /* 0x000fe80000010100 */
[----:B------:R-:W-:Y:S07]  /*c280*/  FFMA R108, R108, R121, R108 ;  /* 0x000000796c6c7223 */ /* 0x000fee000000006c */
.L_x_259:
[----:B------:R-:W-:Y:S05]  /*c290*/  BSYNC.RECONVERGENT B1 ;  /* 0x0000000000017941 */ /* 0x000fea0003800200 */
.L_x_257:
        /* <DEDUP_REMOVED lines=11> */
.L_x_261:
[----:B------:R-:W1:Y:S02]  /*c350*/  MUFU.RCP R109, R110 ;  /* 0x0000006e006d7308 */ /* 0x000e640000001000 */
[----:B-1----:R-:W-:Y:S04]  /*c360*/  FFMA R110, R110, R109, -1 ;  /* 0xbf8000006e6e7423 */ /* 0x002fe8000000006d */
[----:B------:R-:W-:Y:S04]  /*c370*/  FADD.FTZ R110, -R110, -RZ ;  /* 0x800000ff6e6e7221 */ /* 0x000fe80000010100 */
[----:B------:R-:W-:Y:S07]  /*c380*/  FFMA R109, R109, R110, R109 ;  /* 0x0000006e6d6d7223 */ /* 0x000fee000000006d */
.L_x_262:
[----:B------:R-:W-:Y:S05]  /*c390*/  BSYNC.RECONVERGENT B1 ;  /* 0x0000000000017941 */ /* 0x000fea0003800200 */
.L_x_260:
        /* <DEDUP_REMOVED lines=11> */
.L_x_264:
[----:B------:R-:W1:Y:S02]  /*c450*/  MUFU.RCP R110, R111 ;  /* 0x0000006f006e7308 */ /* 0x000e640000001000 */
[----:B-1----:R-:W-:Y:S04]  /*c460*/  FFMA R111, R111, R110, -1 ;  /* 0xbf8000006f6f7423 */ /* 0x002fe8000000006e */
[----:B------:R-:W-:Y:S04]  /*c470*/  FADD.FTZ R111, -R111, -RZ ;  /* 0x800000ff6f6f7221 */ /* 0x000fe80000010100 */
[----:B------:R-:W-:Y:S07]  /*c480*/  FFMA R110, R110, R111, R110 ;  /* 0x0000006f6e6e7223 */ /* 0x000fee000000006e */
.L_x_265:
[----:B------:R-:W-:Y:S05]  /*c490*/  BSYNC.RECONVERGENT B1 ;  /* 0x0000000000017941 */ /* 0x000fea0003800200 */
.L_x_263:
        /* <DEDUP_REMOVED lines=11> */
.L_x_267:
[----:B------:R-:W1:Y:S02]  /*c550*/  MUFU.RCP R111, R151 ;  /* 0x00000097006f7308 */ /* 0x000e640000001000 */
[----:B-1----:R-:W-:Y:S04]  /*c560*/  FFMA R151, R151, R111, -1 ;  /* 0xbf80000097977423 */ /* 0x002fe8000000006f */
[----:B------:R-:W-:Y:S04]  /*c570*/  FADD.FTZ R151, -R151, -RZ ;  /* 0x800000ff97977221 */ /* 0x000fe80000010100 */
[----:B------:R-:W-:Y:S07]  /*c580*/  FFMA R111, R111, R151, R111 ;  /* 0x000000976f6f7223 */ /* 0x000fee000000006f */
.L_x_268:
[----:B------:R-:W-:Y:S05]  /*c590*/  BSYNC.RECONVERGENT B1 ;  /* 0x0000000000017941 */ /* 0x000fea0003800200 */
.L_x_266:
        /* <DEDUP_REMOVED lines=11> */
.L_x_270:
[----:B------:R-:W1:Y:S02]  /*c650*/  MUFU.RCP R112, R120 ;  /* 0x0000007800707308 */ /* 0x000e640000001000 */
[----:B-1----:R-:W-:Y:S04]  /*c660*/  FFMA R120, R120, R112, -1 ;  /* 0xbf80000078787423 */ /* 0x002fe80000000070 */
[----:B------:R-:W-:Y:S04]  /*c670*/  FADD.FTZ R120, -R120, -RZ ;  /* 0x800000ff78787221 */ /* 0x000fe80000010100 */
[----:B------:R-:W-:Y:S07]  /*c680*/  FFMA R112, R112, R120, R112 ;  /* 0x0000007870707223 */ /* 0x000fee0000000070 */
.L_x_271:
[----:B------:R-:W-:Y:S05]  /*c690*/  BSYNC.RECONVERGENT B1 ;  /* 0x0000000000017941 */ /* 0x000fea0003800200 */
.L_x_269:
        /* <DEDUP_REMOVED lines=11> */
.L_x_273:
[----:B------:R-:W1:Y:S02]  /*c750*/  MUFU.RCP R113, R114 ;  /* 0x0000007200717308 */ /* 0x000e640000001000 */
[----:B-1----:R-:W-:Y:S04]  /*c760*/  FFMA R114, R114, R113, -1 ;  /* 0xbf80000072727423 */ /* 0x002fe80000000071 */
[----:B------:R-:W-:Y:S04]  /*c770*/  FADD.FTZ R114, -R114, -RZ ;  /* 0x800000ff72727221 */ /* 0x000fe80000010100 */
[----:B------:R-:W-:Y:S07]  /*c780*/  FFMA R113, R113, R114, R113 ;  /* 0x0000007271717223 */ /* 0x000fee0000000071 */
.L_x_274:
[----:B------:R-:W-:Y:S05]  /*c790*/  BSYNC.RECONVERGENT B1 ;  /* 0x0000000000017941 */ /* 0x000fea0003800200 */
.L_x_272:
        /* <DEDUP_REMOVED lines=11> */
.L_x_276:
[----:B------:R-:W1:Y:S02]  /*c850*/  MUFU.RCP R114, R115 ;  /* 0x0000007300727308 */ /* 0x000e640000001000 */
[----:B-1----:R-:W-:Y:S04]  /*c860*/  FFMA R115, R115, R114, -1 ;  /* 0xbf80000073737423 */ /* 0x002fe80000000072 */
[----:B------:R-:W-:Y:S04]  /*c870*/  FADD.FTZ R115, -R115, -RZ ;  /* 0x800000ff73737221 */ /* 0x000fe80000010100 */
[----:B------:R-:W-:Y:S07]  /*c880*/  FFMA R114, R114, R115, R114 ;  /* 0x0000007372727223 */ /* 0x000fee0000000072 */
.L_x_277:
[----:B------:R-:W-:Y:S05]  /*c890*/  BSYNC.RECONVERGENT B1 ;  /* 0x0000000000017941 */ /* 0x000fea0003800200 */
.L_x_275:
        /* <DEDUP_REMOVED lines=11> */
.L_x_279:
[----:B------:R-:W1:Y:S02]  /*c950*/  MUFU.RCP R115, R150 ;  /* 0x0000009600737308 */ /* 0x000e640000001000 */
[----:B-1----:R-:W-:Y:S04]  /*c960*/  FFMA R150, R150, R115, -1 ;  /* 0xbf80000096967423 */ /* 0x002fe80000000073 */
[----:B------:R-:W-:Y:S04]  /*c970*/  FADD.FTZ R150, -R150, -RZ ;  /* 0x800000ff96967221 */ /* 0x000fe80000010100 */
[----:B------:R-:W-:Y:S07]  /*c980*/  FFMA R115, R115, R150, R115 ;  /* 0x0000009673737223 */ /* 0x000fee0000000073 */
.L_x_280:
[----:B------:R-:W-:Y:S05]  /*c990*/  BSYNC.RECONVERGENT B1 ;  /* 0x0000000000017941 */ /* 0x000fea0003800200 */
.L_x_278:
        /* <DEDUP_REMOVED lines=11> */
.L_x_282:
[----:B------:R-:W1:Y:S02]  /*ca50*/  MUFU.RCP R116, R117 ;  /* 0x0000007500747308 */ /* 0x000e640000001000 */
[----:B-1----:R-:W-:Y:S04]  /*ca60*/  FFMA R117, R117, R116, -1 ;  /* 0xbf80000075757423 */ /* 0x002fe80000000074 */
[----:B------:R-:W-:Y:S04]  /*ca70*/  FADD.FTZ R117, -R117, -RZ ;  /* 0x800000ff75757221 */ /* 0x000fe80000010100 */
[----:B------:R-:W-:Y:S07]  /*ca80*/  FFMA R116, R116, R117, R116 ;  /* 0x0000007574747223 */ /* 0x000fee0000000074 */
.L_x_283:
[----:B------:R-:W-:Y:S05]  /*ca90*/  BSYNC.RECONVERGENT B1 ;  /* 0x0000000000017941 */ /* 0x000fea0003800200 */
.L_x_281:
        /* <DEDUP_REMOVED lines=11> */
.L_x_285:
[----:B------:R-:W1:Y:S02]  /*cb50*/  MUFU.RCP R117, R118 ;  /* 0x0000007600757308 */ /* 0x000e640000001000 */
[----:B-1----:R-:W-:Y:S04]  /*cb60*/  FFMA R118, R118, R117, -1 ;  /* 0xbf80000076767423 */ /* 0x002fe80000000075 */
[----:B------:R-:W-:Y:S04]  /*cb70*/  FADD.FTZ R118, -R118, -RZ ;  /* 0x800000ff76767221 */ /* 0x000fe80000010100 */
[----:B------:R-:W-:Y:S07]  /*cb80*/  FFMA R117, R117, R118, R117 ;  /* 0x0000007675757223 */ /* 0x000fee0000000075 */
.L_x_286:
[----:B------:R-:W-:Y:S05]  /*cb90*/  BSYNC.RECONVERGENT B1 ;  /* 0x0000000000017941 */ /* 0x000fea0003800200 */
.L_x_284:
        /* <DEDUP_REMOVED lines=11> */
.L_x_288:
[----:B------:R-:W1:Y:S02]  /*cc50*/  MUFU.RCP R118, R119 ;  /* 0x0000007700767308 */ /* 0x000e640000001000 */
[----:B-1----:R-:W-:Y:S04]  /*cc60*/  FFMA R119, R119, R118, -1 ;  /* 0xbf80000077777423 */ /* 0x002fe80000000076 */
[----:B------:R-:W-:Y:S04]  /*cc70*/  FADD.FTZ R119, -R119, -RZ ;  /* 0x800000ff77777221 */ /* 0x000fe80000010100 */
[----:B------:R-:W-:Y:S07]  /*cc80*/  FFMA R118, R118, R119, R118 ;  /* 0x0000007776767223 */ /* 0x000fee0000000076 */
.L_x_289:
[----:B------:R-:W-:Y:S05]  /*cc90*/  BSYNC.RECONVERGENT B1 ;  /* 0x0000000000017941 */ /* 0x000fea0003800200 */
.L_x_287:
        /* <DEDUP_REMOVED lines=11> */
.L_x_291:
[----:B------:R-:W1:Y:S02]  /*cd50*/  MUFU.RCP R119, R155 ;  /* 0x0000009b00777308 */ /* 0x000e640000001000 */
[----:B-1----:R-:W-:Y:S04]  /*cd60*/  FFMA R155, R155, R119, -1 ;  /* 0xbf8000009b9b7423 */ /* 0x002fe80000000077 */
[----:B------:R-:W-:Y:S04]  /*cd70*/  FADD.FTZ R155, -R155, -RZ ;  /* 0x800000ff9b9b7221 */ /* 0x000fe80000010100 */
[----:B------:R-:W-:Y:S07]  /*cd80*/  FFMA R119, R119, R155, R119 ;  /* 0x0000009b77777223 */ /* 0x000fee0000000077 */
.L_x_292:
[----:B------:R-:W-:Y:S05]  /*cd90*/  BSYNC.RECONVERGENT B1 ;  /* 0x0000000000017941 */ /* 0x000fea0003800200 */
.L_x_290:
        /* <DEDUP_REMOVED lines=11> */
.L_x_294:
[----:B------:R-:W1:Y:S02]  /*ce50*/  MUFU.RCP R120, R149 ;  /* 0x0000009500787308 */ /* 0x000e640000001000 */
[----:B-1----:R-:W-:Y:S04]  /*ce60*/  FFMA R149, R149, R120, -1 ;  /* 0xbf80000095957423 */ /* 0x002fe80000000078 */
[----:B------:R-:W-:Y:S04]  /*ce70*/  FADD.FTZ R149, -R149, -RZ ;  /* 0x800000ff95957221 */ /* 0x000fe80000010100 */
[----:B------:R-:W-:Y:S07]  /*ce80*/  FFMA R120, R120, R149, R120 ;  /* 0x0000009578787223 */ /* 0x000fee0000000078 */
.L_x_295:
[----:B------:R-:W-:Y:S05]  /*ce90*/  BSYNC.RECONVERGENT B1 ;  /* 0x0000000000017941 */ /* 0x000fea0003800200 */
.L_x_293:
        /* <DEDUP_REMOVED lines=11> */
.L_x_297:
[----:B------:R-:W1:Y:S02]  /*cf50*/  MUFU.RCP R121, R122 ;  /* 0x0000007a00797308 */ /* 0x000e640000001000 */
[----:B-1----:R-:W-:Y:S04]  /*cf60*/  FFMA R122, R122, R121, -1 ;  /* 0xbf8000007a7a7423 */ /* 0x002fe80000000079 */
[----:B------:R-:W-:Y:S04]  /*cf70*/  FADD.FTZ R122, -R122, -RZ ;  /* 0x800000ff7a7a7221 */ /* 0x000fe80000010100 */
[----:B------:R-:W-:Y:S07]  /*cf80*/  FFMA R121, R121, R122, R121 ;  /* 0x0000007a79797223 */ /* 0x000fee0000000079 */
.L_x_298:
[----:B------:R-:W-:Y:S05]  /*cf90*/  BSYNC.RECONVERGENT B1 ;  /* 0x0000000000017941 */ /* 0x000fea0003800200 */
.L_x_296:
        /* <DEDUP_REMOVED lines=11> */
.L_x_300:
[----:B------:R-:W1:Y:S02]  /*d050*/  MUFU.RCP R122, R123 ;  /* 0x0000007b007a7308 */ /* 0x000e640000001000 */
[----:B-1----:R-:W-:Y:S04]  /*d060*/  FFMA R123, R123, R122, -1 ;  /* 0xbf8000007b7b7423 */ /* 0x002fe8000000007a */
[----:B------:R-:W-:Y:S04]  /*d070*/  FADD.FTZ R123, -R123, -RZ ;  /* 0x800000ff7b7b7221 */ /* 0x000fe80000010100 */
[----:B------:R-:W-:Y:S07]  /*d080*/  FFMA R122, R122, R123, R122 ;  /* 0x0000007b7a7a7223 */ /* 0x000fee000000007a */
.L_x_301:
[----:B------:R-:W-:Y:S05]  /*d090*/  BSYNC.RECONVERGENT B1 ;  /* 0x0000000000017941 */ /* 0x000fea0003800200 */
.L_x_299:
        /* <DEDUP_REMOVED lines=11> */
.L_x_303:
[----:B------:R-:W1:Y:S02]  /*d150*/  MUFU.RCP R123, R124 ;  /* 0x0000007c007b7308 */ /* 0x000e640000001000 */
[----:B-1----:R-:W-:Y:S04]  /*d160*/  FFMA R124, R124, R123, -1 ;  /* 0xbf8000007c7c7423 */ /* 0x002fe8000000007b */
[----:B------:R-:W-:Y:S04]  /*d170*/  FADD.FTZ R124, -R124, -RZ ;  /* 0x800000ff7c7c7221 */ /* 0x000fe80000010100 */
[----:B------:R-:W-:Y:S07]  /*d180*/  FFMA R123, R123, R124, R123 ;  /* 0x0000007c7b7b7223 */ /* 0x000fee000000007b */
.L_x_304:
[----:B------:R-:W-:Y:S05]  /*d190*/  BSYNC.RECONVERGENT B1 ;  /* 0x0000000000017941 */ /* 0x000fea0003800200 */
.L_x_302:
        /* <DEDUP_REMOVED lines=11> */
.L_x_306:
[----:B------:R-:W1:Y:S02]  /*d250*/  MUFU.RCP R124, R154 ;  /* 0x0000009a007c7308 */ /* 0x000e640000001000 */
[----:B-1----:R-:W-:Y:S04]  /*d260*/  FFMA R154, R154, R124, -1 ;  /* 0xbf8000009a9a7423 */ /* 0x002fe8000000007c */
[----:B------:R-:W-:Y:S04]  /*d270*/  FADD.FTZ R154, -R154, -RZ ;  /* 0x800000ff9a9a7221 */ /* 0x000fe80000010100 */
[----:B------:R-:W-:Y:S07]  /*d280*/  FFMA R124, R124, R154, R124 ;  /* 0x0000009a7c7c7223 */ /* 0x000fee000000007c */
.L_x_307:
[----:B------:R-:W-:Y:S05]  /*d290*/  BSYNC.RECONVERGENT B1 ;  /* 0x0000000000017941 */ /* 0x000fea0003800200 */
.L_x_305:
        /* <DEDUP_REMOVED lines=11> */
.L_x_309:
[----:B------:R-:W1:Y:S02]  /*d350*/  MUFU.RCP R125, R148 ;  /* 0x00000094007d7308 */ /* 0x000e640000001000 */
[----:B-1----:R-:W-:Y:S04]  /*d360*/  FFMA R148, R148, R125, -1 ;  /* 0xbf80000094947423 */ /* 0x002fe8000000007d */
[----:B------:R-:W-:Y:S04]  /*d370*/  FADD.FTZ R148, -R148, -RZ ;  /* 0x800000ff94947221 */ /* 0x000fe80000010100 */
[----:B------:R-:W-:Y:S07]  /*d380*/  FFMA R125, R125, R148, R125 ;  /* 0x000000947d7d7223 */ /* 0x000fee000000007d */
.L_x_310:
[----:B------:R-:W-:Y:S05]  /*d390*/  BSYNC.RECONVERGENT B1 ;  /* 0x0000000000017941 */ /* 0x000fea0003800200 */
.L_x_308:
        /* <DEDUP_REMOVED lines=11> */
.L_x_312:
[----:B------:R-:W1:Y:S02]  /*d450*/  MUFU.RCP R126, R127 ;  /* 0x0000007f007e7308 */ /* 0x000e640000001000 */
[----:B-1----:R-:W-:Y:S04]  /*d460*/  FFMA R127, R127, R126, -1 ;  /* 0xbf8000007f7f7423 */ /* 0x002fe8000000007e */
[----:B------:R-:W-:Y:S04]  /*d470*/  FADD.FTZ R127, -R127, -RZ ;  /* 0x800000ff7f7f7221 */ /* 0x000fe80000010100 */
[----:B------:R-:W-:Y:S07]  /*d480*/  FFMA R126, R126, R127, R126 ;  /* 0x0000007f7e7e7223 */ /* 0x000fee000000007e */
.L_x_313:
[----:B------:R-:W-:Y:S05]  /*d490*/  BSYNC.RECONVERGENT B1 ;  /* 0x0000000000017941 */ /* 0x000fea0003800200 */
.L_x_311:
        /* <DEDUP_REMOVED lines=11> */
.L_x_315:
[----:B------:R-:W1:Y:S02]  /*d550*/  MUFU.RCP R127, R141 ;  /* 0x0000008d007f7308 */ /* 0x000e640000001000 */
[----:B-1----:R-:W-:Y:S04]  /*d560*/  FFMA R141, R141, R127, -1 ;  /* 0xbf8000008d8d7423 */ /* 0x002fe8000000007f */
[----:B------:R-:W-:Y:S04]  /*d570*/  FADD.FTZ R141, -R141, -RZ ;  /* 0x800000ff8d8d7221 */ /* 0x000fe80000010100 */
[----:B------:R-:W-:Y:S07]  /*d580*/  FFMA R127, R127, R141, R127 ;  /* 0x0000008d7f7f7223 */ /* 0x000fee000000007f */
.L_x_316:
[----:B------:R-:W-:Y:S05]  /*d590*/  BSYNC.RECONVERGENT B1 ;  /* 0x0000000000017941 */ /* 0x000fea0003800200 */
.L_x_314:
        /* <DEDUP_REMOVED lines=9> */
[----:B------:R-:W-:Y:S05]  /*d630*/  BRA `(.L_x_319) ;  /* 0x0000000000107947 */ /* 0x000fea0003800000 */
.L_x_318:
[----:B------:R-:W1:Y:S02]  /*d640*/  MUFU.RCP R128, R140 ;  /* 0x0000008c00807308 */ /* 0x000e640000001000 */
[----:B-1----:R-:W-:Y:S04]  /*d650*/  FFMA R140, R140, R128, -1 ;  /* 0xbf8000008c8c7423 */ /* 0x002fe80000000080 */
[----:B------:R-:W-:Y:S04]  /*d660*/  FADD.FTZ R140, -R140, -RZ ;  /* 0x800000ff8c8c7221 */ /* 0x000fe80000010100 */
[----:B------:R-:W-:Y:S07]  /*d670*/  FFMA R128, R128, R140, R128 ;  /* 0x0000008c80807223 */ /* 0x000fee0000000080 */
.L_x_319:
[----:B------:R-:W-:Y:S05]  /*d680*/  BSYNC.RECONVERGENT B1 ;  /* 0x0000000000017941 */ /* 0x000fea0003800200 */
.L_x_317:
[----:B------:R-:W-:Y:S01]  /*d690*/  LOP3.LUT P0, RZ, R238, 0x60, RZ, 0xc0, !PT ;  /* 0x00000060eeff7812 */ /* 0x000fe2000780c0ff */
[----:B------:R-:W-:Y:S01]  /*d6a0*/  FMUL R0, R4, R0 ;  /* 0x0000000004007220 */ /* 0x000fe20000400000 */
[----:B------:R-:W-:Y:S01]  /*d6b0*/  FMUL R3, R6, R3 ;  /* 0x0000000306037220 */ /* 0x000fe20000400000 */
[----:B------:R-:W-:Y:S01]  /*d6c0*/  FMUL R68, R7, R68 ;  /* 0x0000004407447220 */ /* 0x000fe20000400000 */
[----:B------:R-:W-:Y:S01]  /*d6d0*/  FMUL R71, R10, R71 ;  /* 0x000000470a477220 */ /* 0x000fe20000400000 */
[----:B------:R-:W-:Y:S01]  /*d6e0*/  FMUL R72, R11, R72 ;  /* 0x000000480b487220 */ /* 0x000fe20000400000 */
[----:B------:R-:W-:Y:S01]  /*d6f0*/  FMUL R75, R14, R75 ;  /* 0x0000004b0e4b7220 */ /* 0x000fe20000400000 */
[----:B------:R-:W-:Y:S01]  /*d700*/  FMUL R76, R15, R76 ;  /* 0x0000004c0f4c7220 */ /* 0x000fe20000400000 */
[----:B------:R-:W-:Y:S01]  /*d710*/  F2FP.SATFINITE.E4M3.F32.PACK_AB_MERGE_C R3, R68, R3, RZ ;  /* 0x000000034403723e */ /* 0x000fe200048070ff */
[----:B------:R-:W-:Y:S01]  /*d720*/  FMUL R79, R18, R79 ;  /* 0x0000004f124f7220 */ /* 0x000fe20000400000 */
[----:B------:R-:W-:Y:S01]  /*d730*/  FMUL R80, R19, R80 ;  /* 0x0000005013507220 */ /* 0x000fe20000400000 */
[----:B------:R-:W-:Y:S01]  /*d740*/  FMUL R2, R5, R2 ;  /* 0x0000000205027220 */ /* 0x000fe20000400000 */
[----:B------:R-:W-:Y:S01]  /*d750*/  F2FP.SATFINITE.E4M3.F32.PACK_AB_MERGE_C R75, R76, R75, RZ ;  /* 0x0000004b4c4b723e */ /* 0x000fe200048070ff */
[----:B------:R-:W-:Y:S01]  /*d760*/  FMUL R69, R8, R69 ;  /* 0x0000004508457220 */ /* 0x000fe20000400000 */
[----:B------:R-:W-:Y:S01]  /*d770*/  FMUL R70, R9, R70 ;  /* 0x0000004609467220 */ /* 0x000fe20000400000 */
[----:B------:R-:W-:Y:S01]  /*d780*/  F2FP.SATFINITE.E4M3.F32.PACK_AB_MERGE_C R79, R80, R79, RZ ;  /* 0x0000004f504f723e */ /* 0x000fe200048070ff */
[----:B------:R-:W-:Y:S01]  /*d790*/  FMUL R18, R12, R73 ;  /* 0x000000490c127220 */ /* 0x000fe20000400000 */
[----:B------:R-:W-:Y:S01]  /*d7a0*/  FMUL R74, R13, R74 ;  /* 0x0000004a0d4a7220 */ /* 0x000fe20000400000 */
[----:B------:R-:W-:Y:S01]  /*d7b0*/  FMUL R19, R16, R77 ;  /* 0x0000004d10137220 */ /* 0x000fe20000400000 */
[----:B------:R-:W-:Y:S01]  /*d7c0*/  F2FP.SATFINITE.E4M3.F32.PACK_AB_MERGE_C R16, R2, R0, R3 ;  /* 0x000000000210723e */ /* 0x000fe20004807003 */
[----:B------:R-:W-:Y:S01]  /*d7d0*/  FMUL R78, R17, R78 ;  /* 0x0000004e114e7220 */ /* 0x000fe20000400000 */
[----:B------:R-:W-:Y:S01]  /*d7e0*/  F2FP.SATFINITE.E4M3.F32.PACK_AB_MERGE_C R17, R72, R71, RZ ;  /* 0x000000474811723e */ /* 0x000fe200048070ff */
[----:B------:R-:W-:Y:S01]  /*d7f0*/  FMUL R83, R22, R83 ;  /* 0x0000005316537220 */ /* 0x000fe20000400000 */
[----:B------:R-:W-:Y:S01]  /*d800*/  F2FP.SATFINITE.E4M3.F32.PACK_AB_MERGE_C R18, R74, R18, R75 ;  /* 0x000000124a12723e */ /* 0x000fe2000480704b */
[----:B------:R-:W-:Y:S01]  /*d810*/  FMUL R84, R23, R84 ;  /* 0x0000005417547220 */ /* 0x000fe20000400000 */
[----:B------:R-:W-:Y:S01]  /*d820*/  F2FP.SATFINITE.E4M3.F32.PACK_AB_MERGE_C R17, R70, R69, R17 ;  /* 0x000000454611723e */ /* 0x000fe20004807011 */
[----:B------:R-:W-:Y:S01]  /*d830*/  FMUL R87, R26, R87 ;  /* 0x000000571a577220 */ /* 0x000fe20000400000 */
[----:B------:R-:W-:Y:S01]  /*d840*/  F2FP.SATFINITE.E4M3.F32.PACK_AB_MERGE_C R19, R78, R19, R79 ;  /* 0x000000134e13723e */ /* 0x000fe2000480704f */
[----:B------:R-:W-:Y:S01]  /*d850*/  FMUL R88, R27, R88 ;  /* 0x000000581b587220 */ /* 0x000fe20000400000 */
[----:B------:R-:W-:Y:S01]  /*d860*/  F2FP.SATFINITE.E4M3.F32.PACK_AB_MERGE_C R83, R84, R83, RZ ;  /* 0x000000535453723e */ /* 0x000fe200048070ff */
[----:B------:R-:W-:Y:S01]  /*d870*/  FMUL R91, R30, R91 ;  /* 0x0000005b1e5b7220 */ /* 0x000fe20000400000 */
[----:B------:R-:W-:Y:S01]  /*d880*/  FMUL R92, R31, R92 ;  /* 0x0000005c1f5c7220 */ /* 0x000fe20000400000 */
[----:B------:R-:W-:Y:S01]  /*d890*/  FMUL R95, R34, R95 ;  /* 0x0000005f225f7220 */ /* 0x000fe20000400000 */
[----:B------:R-:W-:Y:S01]  /*d8a0*/  F2FP.SATFINITE.E4M3.F32.PACK_AB_MERGE_C R87, R88, R87, RZ ;  /* 0x000000575857723e */ /* 0x000fe200048070ff */
[----:B------:R1:W-:Y:S01]  /*d8b0*/  STS.128 [R239+UR43+0x2400], R16 ;  /* 0x00240010ef007988 */ /* 0x0003e20008000c2b */
        /* <DEDUP_REMOVED lines=8> */
[----:B------:R-:W-:Y:S01]  /*d940*/  F2FP.SATFINITE.E4M3.F32.PACK_AB_MERGE_C R12, R82, R12, R83 ;  /* 0x0000000c520c723e */ /* 0x000fe20004807053 */
[----:B------:R-:W-:Y:S01]  /*d950*/  FMUL R90, R29, R90 ;  /* 0x0000005a1d5a7220 */ /* 0x000fe20000400000 */
[----:B------:R-:W-:Y:S01]  /*d960*/  FMUL R15, R32, R93 ;  /* 0x0000005d200f7220 */ /* 0x000fe20000400000 */
[----:B------:R-:W-:Y:S01]  /*d970*/  F2FP.SATFINITE.E4M3.F32.PACK_AB_MERGE_C R13, R86, R13, R87 ;  /* 0x0000000d560d723e */ /* 0x000fe20004807057 */
[----:B------:R-:W-:Y:S01]  /*d980*/  FMUL R94, R33, R94 ;  /* 0x0000005e215e7220 */ /* 0x000fe20000400000 */
        /* <DEDUP_REMOVED lines=8> */
[----:B------:R-:W-:Y:S01]  /*da10*/  F2FP.SATFINITE.E4M3.F32.PACK_AB_MERGE_C R14, R90, R14, R91 ;  /* 0x0000000e5a0e723e */ /* 0x000fe2000480705b */
[----:B------:R-:W-:Y:S01]  /*da20*/  FMUL R8, R36, R97 ;  /* 0x0000006124087220 */ /* 0x000fe20000400000 */
[----:B------:R-:W-:Y:S01]  /*da30*/  F2FP.SATFINITE.E4M3.F32.PACK_AB_MERGE_C R15, R94, R15, R95 ;  /* 0x0000000f5e0f723e */ /* 0x000fe2000480705f */
[----:B------:R-:W-:Y:S01]  /*da40*/  FMUL R98, R37, R98 ;  /* 0x0000006225627220 */ /* 0x000fe20000400000 */
[----:B------:R-:W-:Y:S01]  /*da50*/  FMUL R9, R40, R101 ;  /* 0x0000006528097220 */ /* 0x000fe20000400000 */
[----:B------:R-:W-:Y:S01]  /*da60*/  FMUL R102, R41, R102 ;  /* 0x0000006629667220 */ /* 0x000fe20000400000 */
[----:B------:R-:W-:Y:S01]  /*da70*/  FMUL R10, R44, R105 ;  /* 0x000000692c0a7220 */ /* 0x000fe20000400000 */
[----:B------:R1:W-:Y:S01]  /*da80*/  STS.128 [R249+0x2010], R12 ;  /* 0x0020100cf9007388 */ /* 0x0003e20000000c00 */
[----:B------:R-:W-:Y:S01]  /*da90*/  F2FP.SATFINITE.E4M3.F32.PACK_AB_MERGE_C R99, R100, R99, RZ ;  /* 0x000000636463723e */ /* 0x000fe200048070ff */
[----:B------:R-:W-:Y:S01]  /*daa0*/  FMUL R106, R45, R106 ;  /* 0x0000006a2d6a7220 */ /* 0x000fe20000400000 */
[----:B------:R-:W-:Y:S01]  /*dab0*/  F2FP.SATFINITE.E4M3.F32.PACK_AB_MERGE_C R103, R104, R103, RZ ;  /* 0x000000676867723e */ /* 0x000fe200048070ff */
[----:B------:R-:W-:Y:S01]  /*dac0*/  FMUL R11, R48, R109 ;  /* 0x0000006d300b7220 */ /* 0x000fe20000400000 */
[----:B------:R-:W-:Y:S01]  /*dad0*/  FMUL R110, R49, R110 ;  /* 0x0000006e316e7220 */ /* 0x000fe20000400000 */
[----:B------:R-:W-:Y:S01]  /*dae0*/  F2FP.SATFINITE.E4M3.F32.PACK_AB_MERGE_C R107, R108, R107, RZ ;  /* 0x0000006b6c6b723e */ /* 0x000fe200048070ff */
[----:B------:R-:W-:Y:S01]  /*daf0*/  FMUL R115, R54, R115 ;  /* 0x0000007336737220 */ /* 0x000fe20000400000 */
[----:B------:R-:W-:Y:S01]  /*db00*/  F2FP.SATFINITE.E4M3.F32.PACK_AB_MERGE_C R111, R112, R111, RZ ;  /* 0x0000006f706f723e */ /* 0x000fe200048070ff */
        /* <DEDUP_REMOVED lines=19> */
[----:B------:R-:W-:Y:S01]  /*dc40*/  FMUL R126, R65, R126 ;  /* 0x0000007e417e7220 */ /* 0x000fe20000400000 */
[----:B------:R-:W-:Y:S01]  /*dc50*/  F2FP.SATFINITE.E4M3.F32.PACK_AB_MERGE_C R115, R116, R115, RZ ;  /* 0x000000737473723e */ /* 0x000fe200048070ff */
[----:B------:R-:W-:Y:S01]  /*dc60*/  BSSY.RECONVERGENT B0, `(.L_x_320) ;  /* 0x000001e000007945 */ /* 0x000fe20003800200 */
[----:B------:R-:W-:Y:S02]  /*dc70*/  F2FP.SATFINITE.E4M3.F32.PACK_AB_MERGE_C R119, R120, R119, RZ ;  /* 0x000000777877723e */ /* 0x000fe400048070ff */
[----:B------:R-:W-:Y:S02]  /*dc80*/  F2FP.SATFINITE.E4M3.F32.PACK_AB_MERGE_C R123, R124, R123, RZ ;  /* 0x0000007b7c7b723e */ /* 0x000fe400048070ff */
[----:B------:R-:W-:Y:S02]  /*dc90*/  F2FP.SATFINITE.E4M3.F32.PACK_AB_MERGE_C R127, R128, R127, RZ ;  /* 0x0000007f807f723e */ /* 0x000fe400048070ff */
[----:B------:R-:W-:Y:S02]  /*dca0*/  F2FP.SATFINITE.E4M3.F32.PACK_AB_MERGE_C R4, R114, R4, R115 ;  /* 0x000000047204723e */ /* 0x000fe40004807073 */
[----:B------:R-:W-:Y:S02]  /*dcb0*/  F2FP.SATFINITE.E4M3.F32.PACK_AB_MERGE_C R5, R118, R5, R119 ;  /* 0x000000057605723e */ /* 0x000fe40004807077 */
[----:B------:R-:W-:Y:S02]  /*dcc0*/  F2FP.SATFINITE.E4M3.F32.PACK_AB_MERGE_C R6, R122, R6, R123 ;  /* 0x000000067a06723e */ /* 0x000fe4000480707b */
[----:B------:R-:W-:Y:S05]  /*dcd0*/  F2FP.SATFINITE.E4M3.F32.PACK_AB_MERGE_C R7, R126, R7, R127 ;  /* 0x000000077e07723e */ /* 0x000fea000480707f */
[----:B------:R1:W-:Y:S01]  /*dce0*/  STS.128 [R247+0x2030], R4 ;  /* 0x00203004f7007388 */ /* 0x0003e20000000c00 */
[----:B------:R-:W-:Y:S01]  /*dcf0*/  @!PT LDS RZ, [RZ] ;  /* 0x00000000fffff984 */ /* 0x000fe20000000800 */
[----:B------:R-:W-:Y:S01]  /*dd00*/  @!PT LDS RZ, [RZ] ;  /* 0x00000000fffff984 */ /* 0x000fe20000000800 */
[----:B------:R-:W-:Y:S01]  /*dd10*/  @!PT LDS RZ, [RZ] ;  /* 0x00000000fffff984 */ /* 0x000fe20000000800 */
[----:B------:R-:W-:Y:S01]  /*dd20*/  @!PT LDS RZ, [RZ] ;  /* 0x00000000fffff984 */ /* 0x000fe20000000800 */
[----:B------:R2:W-:Y:S07]  /*dd30*/  MEMBAR.ALL.CTA ;  /* 0x0000000000007992 */ /* 0x0005ee0000008000 */
[----:B--2---:R-:W2:Y:S02]  /*dd40*/  FENCE.VIEW.ASYNC.S ;  /* 0x00000000000073c6 */ /* 0x004ea40000000000 */
[----:B--2---:R-:W-:Y:S06]  /*dd50*/  BAR.SYNC.DEFER_BLOCKING 0x1, 0x80 ;  /* 0x0042000000007b1d */ /* 0x004fec0000010000 */
[----:B------:R-:W-:Y:S05]  /*dd60*/  @P0 BRA `(.L_x_321) ;  /* 0x0000000000340947 */ /* 0x000fea0003800000 */
[----:B------:R-:W-:Y:S01]  /*dd70*/  UIADD3 UR12, UPT, UPT, UR43, 0x2400, URZ ;  /* 0x000024002b0c7890 */ /* 0x000fe2000fffe0ff */
[----:B------:R-:W-:Y:S01]  /*dd80*/  R2UR UR9, R235 ;  /* 0x00000000eb0972ca */ /* 0x000fe200000e0000 */
[----:B------:R-:W-:Y:S01]  /*dd90*/  UIADD3 UR10, UP0, UPT, UR46, 0x680, URZ ;  /* 0x000006802e0a7890 */ /* 0x000fe2000ff1e0ff */
[----:B------:R-:W-:Y:S01]  /*dda0*/  R2UR UR8, R234 ;  /* 0x00000000ea0872ca */ /* 0x000fe200000e0000 */
[----:B------:R-:W-:Y:S02]  /*ddb0*/  UMOV UR7, UR36 ;  /* 0x0000002400077c82 */ /* 0x000fe40008000000 */
[----:B------:R-:W-:Y:S01]  /*ddc0*/  IMAD.U32 R250, RZ, RZ, UR12 ;  /* 0x0000000cfffa7e24 */ /* 0x000fe2000f8e00ff */
[----:B------:R-:W-:Y:S04]  /*ddd0*/  UIADD3.X UR11, UPT, UPT, URZ, UR47, URZ, UP0, !UPT ;  /* 0x0000002fff0b7290 */ /* 0x000fe800087fe4ff */
[----:B------:R-:W-:Y:S03]  /*dde0*/  R2UR UR4, R250 ;  /* 0x00000000fa0472ca */ /* 0x000fe600000e0000 */
[----:B------:R-:W-:Y:S02]  /*ddf0*/  USHF.L.U32 UR5, UR9, 0x6, URZ ;  /* 0x0000000609057899 */ /* 0x000fe400080006ff */
[----:B------:R-:W-:Y:S09]  /*de00*/  USHF.L.U32 UR6, UR8, 0x7, URZ ;  /* 0x0000000708067899 */ /* 0x000ff200080006ff */
[----:B------:R2:W-:Y:S01]  /*de10*/  UTMASTG.3D [UR4], [UR10] ;  /* 0x000000040a0073b5 */ /* 0x0005e20008010000 */
[----:B------:R0:W-:Y:S01]  /*de20*/  UTMACMDFLUSH ;  /* 0x00000000000079b7 */ /* 0x0001e20000000000 */
[----:B--2---:R-:W-:Y:S04]  /*de30*/  DEPBAR.LE SB0, 0x0 ;  /* 0x000080000000791a */ /* 0x004fe80000000000 */
.L_x_321:
[----:B------:R-:W-:Y:S05]  /*de40*/  BSYNC.RECONVERGENT B0 ;  /* 0x0000000000007941 */ /* 0x000fea0003800200 */
.L_x_320:
[----:B------:R-:W-:Y:S01]  /*de50*/  BAR.SYNC.DEFER_BLOCKING 0x1, 0x80 ;  /* 0x0042000000007b1d */ /* 0x000fe20000010000 */
[----:B------:R-:W-:Y:S01]  /*de60*/  ISETP.NE.AND P2, PT, R251, RZ, PT ;  /* 0x000000fffb00720c */ /* 0x000fe20003f45270 */
[----:B------:R-:W-:Y:S01]  /*de70*/  IMAD.IADD R235, R136, 0x1, R232 ;  /* 0x0000000188eb7824 */ /* 0x000fe200078e02e8 */
[----:B------:R-:W-:Y:S01]  /*de80*/  ISETP.NE.AND P0, PT, R252, 0x2, PT ;  /* 0x00000002fc00780c */ /* 0x000fe20003f05270 */
[----:B------:R-:W-:Y:S01]  /*de90*/  IMAD.IADD R234, R137, 0x1, R233 ;  /* 0x0000000189ea7824 */ /* 0x000fe200078e02e9 */
[----:B------:R-:W-:Y:S02]  /*dea0*/  ISETP.NE.AND P1, PT, R156, 0x4, PT ;  /* 0x000000049c00780c */ /* 0x000fe40003f25270 */
[----:B------:R-:W-:Y:S02]  /*deb0*/  SEL R2, RZ, 0x1, P0 ;  /* 0x00000001ff027807 */ /* 0x000fe40000000000 */
[----:B------:R-:W-:Y:S02]  /*dec0*/  SEL R0, RZ, 0x1, P1 ;  /* 0x00000001ff007807 */ /* 0x000fe40000800000 */
[----:B------:R-:W-:Y:S02]  /*ded0*/  LOP3.LUT R245, R245, R2, RZ, 0x3c, !PT ;  /* 0x00000002f5f57212 */ /* 0x000fe400078e3cff */
[----:B------:R-:W-:Y:S02]  /*dee0*/  LOP3.LUT R246, R246, R0, RZ, 0x3c, !PT ;  /* 0x00000000f6f67212 */ /* 0x000fe400078e3cff */
[----:B------:R-:W-:Y:S02]  /*def0*/  @P2 R2UR UR36, R243 ;  /* 0x00000000f32422ca */ /* 0x000fe400000e0000 */
[----:B------:R-:W-:Y:S02]  /*df00*/  SEL R252, R252, RZ, P0 ;  /* 0x000000fffcfc7207 */ /* 0x000fe40000000000 */
[----:B------:R-:W-:Y:S01]  /*df10*/  SEL R106, R156, RZ, P1 ;  /* 0x000000ff9c6a7207 */ /* 0x000fe20000800000 */
[----:B------:R-:W-:Y:S10]  /*df20*/  @P2 BRA `(.L_x_322) ;  /* 0xffffff7800642947 */ /* 0x000ff4000383ffff */
[----:B------:R-:W-:Y:S05]  /*df30*/  EXIT ;  /* 0x000000000000794d */ /* 0x000fea0003800000 */
.L_x_25:
[----:B--2---:R2:W4:Y:S02]  /*df40*/  SYNCS.PHASECHK.TRANS64.TRYWAIT P0, [R2+URZ+0x1d0], R3 ;  /* 0x0001d003020075a7 */ /* 0x00452400080011ff */
[----:B----4-:R-:W-:Y:S05]  /*df50*/  @!P0 NANOSLEEP.SYNCS 0x989680 ;  /* 0x009896800000895d */ /* 0x010fea0003900000 */
[----:B------:R-:W4:Y:S02]  /*df60*/  @!P0 SYNCS.PHASECHK.TRANS64 P0, [R2+URZ+0x1d0], R3 ;  /* 0x0001d003020085a7 */ /* 0x000f2400080010ff */
[----:B----4-:R-:W-:Y:S05]  /*df70*/  @!P0 BRA `(.L_x_25) ;  /* 0xfffffffc00f08947 */ /* 0x010fea000383ffff */
[----:B------:R-:W-:Y:S05]  /*df80*/  BRA `(.L_x_323) ;  /* 0xffffff3800807947 */ /* 0x000fea000383ffff */
.L_x_28:
[----:B------:R-:W-:-:S07]  /*df90*/  MOV R2, UR33 ;  /* 0x0000002100027c02 */ /* 0x000fce0008000f00 */
.L_x_324:
[----:B-1----:R1:W2:Y:S02]  /*dfa0*/  SYNCS.PHASECHK.TRANS64.TRYWAIT P0, [R2+URZ+0xa0], R4 ;  /* 0x0000a004020075a7 */ /* 0x0022a400080011ff */
[----:B--2---:R-:W-:Y:S05]  /*dfb0*/  @!P0 NANOSLEEP.SYNCS 0x989680 ;  /* 0x009896800000895d */ /* 0x004fea0003900000 */
[----:B------:R-:W2:Y:S02]  /*dfc0*/  @!P0 SYNCS.PHASECHK.TRANS64 P0, [R2+URZ+0xa0], R4 ;  /* 0x0000a004020085a7 */ /* 0x000ea400080010ff */
[----:B--2---:R-:W-:Y:S05]  /*dfd0*/  @!P0 BRA `(.L_x_324) ;  /* 0xfffffffc00f08947 */ /* 0x004fea000383ffff */
[----:B------:R-:W-:Y:S05]  /*dfe0*/  BRA `(.L_x_27) ;  /* 0xffffff3800e87947 */ /* 0x000fea000383ffff */
.L_x_35:
[----:B-1----:R-:W-:-:S07]  /*dff0*/  MOV R2, UR17 ;  /* 0x0000001100027c02 */ /* 0x002fce0008000f00 */
.L_x_325:
[----:B-1----:R1:W2:Y:S02]  /*e000*/  SYNCS.PHASECHK.TRANS64.TRYWAIT P0, [R2+URZ+0xa0], R4 ;  /* 0x0000a004020075a7 */ /* 0x0022a400080011ff */
[----:B--2---:R-:W-:Y:S05]  /*e010*/  @!P0 NANOSLEEP.SYNCS 0x989680 ;  /* 0x009896800000895d */ /* 0x004fea0003900000 */
[----:B------:R-:W2:Y:S02]  /*e020*/  @!P0 SYNCS.PHASECHK.TRANS64 P0, [R2+URZ+0xa0], R4 ;  /* 0x0000a004020085a7 */ /* 0x000ea400080010ff */
[----:B--2---:R-:W-:Y:S05]  /*e030*/  @!P0 BRA `(.L_x_325) ;  /* 0xfffffffc00f08947 */ /* 0x004fea000383ffff */
[----:B------:R-:W-:Y:S05]  /*e040*/  BRA `(.L_x_34) ;  /* 0xffffff3c00a87947 */ /* 0x000fea000383ffff */
.L_x_40:
[----:B-1----:R1:W2:Y:S02]  /*e050*/  SYNCS.PHASECHK.TRANS64.TRYWAIT P0, [R2+URZ+0x160], R3 ;  /* 0x00016003020075a7 */ /* 0x0022a400080011ff */
[----:B--2---:R-:W-:Y:S05]  /*e060*/  @!P0 NANOSLEEP.SYNCS 0x989680 ;  /* 0x009896800000895d */ /* 0x004fea0003900000 */
[----:B------:R-:W2:Y:S02]  /*e070*/  @!P0 SYNCS.PHASECHK.TRANS64 P0, [R2+URZ+0x160], R3 ;  /* 0x00016003020085a7 */ /* 0x000ea400080010ff */
[----:B--2---:R-:W-:Y:S05]  /*e080*/  @!P0 BRA `(.L_x_40) ;  /* 0xfffffffc00f08947 */ /* 0x004fea000383ffff */
[----:B------:R-:W-:Y:S05]  /*e090*/  BRA `(.L_x_326) ;  /* 0xffffff40004c7947 */ /* 0x000fea000383ffff */
.L_x_44:
[----:B---3--:R-:W-:-:S07]  /*e0a0*/  MOV R0, UR5 ;  /* 0x0000000500007c02 */ /* 0x008fce0008000f00 */
.L_x_327:
[----:B-1----:R1:W2:Y:S02]  /*e0b0*/  SYNCS.PHASECHK.TRANS64.TRYWAIT P0, [R0+URZ], R2 ;  /* 0x00000002000075a7 */ /* 0x0022a400080011ff */
[----:B--2---:R-:W-:Y:S05]  /*e0c0*/  @!P0 NANOSLEEP.SYNCS 0x989680 ;  /* 0x009896800000895d */ /* 0x004fea0003900000 */
[----:B------:R-:W2:Y:S02]  /*e0d0*/  @!P0 SYNCS.PHASECHK.TRANS64 P0, [R0+URZ], R2 ;  /* 0x00000002000085a7 */ /* 0x000ea400080010ff */
[----:B--2---:R-:W-:Y:S05]  /*e0e0*/  @!P0 BRA `(.L_x_327) ;  /* 0xfffffffc00f08947 */ /* 0x004fea000383ffff */
[----:B------:R-:W-:Y:S05]  /*e0f0*/  BRA `(.L_x_328) ;  /* 0xffffff4400bc7947 */ /* 0x000fea000383ffff */
.L_x_45:
[----:B---3--:R-:W-:-:S07]  /*e100*/  MOV R0, UR5 ;  /* 0x0000000500007c02 */ /* 0x008fce0008000f00 */
.L_x_329:
[----:B-1----:R1:W2:Y:S02]  /*e110*/  SYNCS.PHASECHK.TRANS64.TRYWAIT P0, [R0+URZ], R3 ;  /* 0x00000003000075a7 */ /* 0x0022a400080011ff */
[----:B--2---:R-:W-:Y:S05]  /*e120*/  @!P0 NANOSLEEP.SYNCS 0x989680 ;  /* 0x009896800000895d */ /* 0x004fea0003900000 */
[----:B------:R-:W2:Y:S02]  /*e130*/  @!P0 SYNCS.PHASECHK.TRANS64 P0, [R0+URZ], R3 ;  /* 0x00000003000085a7 */ /* 0x000ea400080010ff */
[----:B--2---:R-:W-:Y:S05]  /*e140*/  @!P0 BRA `(.L_x_329) ;  /* 0xfffffffc00f08947 */ /* 0x004fea000383ffff */
[----:B------:R-:W-:Y:S05]  /*e150*/  BRA `(.L_x_330) ;  /* 0xffffff4400c87947 */ /* 0x000fea000383ffff */
.L_x_46:
[----:B---3--:R-:W-:-:S07]  /*e160*/  MOV R0, UR5 ;  /* 0x0000000500007c02 */ /* 0x008fce0008000f00 */
.L_x_331:
[----:B-1----:R1:W2:Y:S02]  /*e170*/  SYNCS.PHASECHK.TRANS64.TRYWAIT P0, [R0+URZ], R3 ;  /* 0x00000003000075a7 */ /* 0x0022a400080011ff */
[----:B--2---:R-:W-:Y:S05]  /*e180*/  @!P0 NANOSLEEP.SYNCS 0x989680 ;  /* 0x009896800000895d */ /* 0x004fea0003900000 */
[----:B------:R-:W2:Y:S02]  /*e190*/  @!P0 SYNCS.PHASECHK.TRANS64 P0, [R0+URZ], R3 ;  /* 0x00000003000085a7 */ /* 0x000ea400080010ff */
[----:B--2---:R-:W-:Y:S05]  /*e1a0*/  @!P0 BRA `(.L_x_331) ;  /* 0xfffffffc00f08947 */ /* 0x004fea000383ffff */
[----:B------:R-:W-:Y:S05]  /*e1b0*/  BRA `(.L_x_332) ;  /* 0xffffff4400d47947 */ /* 0x000fea000383ffff */
.L_x_47:
[----:B---3--:R-:W-:-:S07]  /*e1c0*/  MOV R0, UR5 ;  /* 0x0000000500007c02 */ /* 0x008fce0008000f00 */
.L_x_333:
[----:B-1----:R1:W2:Y:S02]  /*e1d0*/  SYNCS.PHASECHK.TRANS64.TRYWAIT P0, [R0+URZ], R3 ;  /* 0x00000003000075a7 */ /* 0x0022a400080011ff */
[----:B--2---:R-:W-:Y:S05]  /*e1e0*/  @!P0 NANOSLEEP.SYNCS 0x989680 ;  /* 0x009896800000895d */ /* 0x004fea0003900000 */
[----:B------:R-:W2:Y:S02]  /*e1f0*/  @!P0 SYNCS.PHASECHK.TRANS64 P0, [R0+URZ], R3 ;  /* 0x00000003000085a7 */ /* 0x000ea400080010ff */
[----:B--2---:R-:W-:Y:S05]  /*e200*/  @!P0 BRA `(.L_x_333) ;  /* 0xfffffffc00f08947 */ /* 0x004fea000383ffff */
[----:B------:R-:W-:Y:S05]  /*e210*/  BRA `(.L_x_334) ;  /* 0xffffff4400e07947 */ /* 0x000fea000383ffff */
.L_x_48:
[----:B---3--:R-:W-:-:S07]  /*e220*/  MOV R0, UR5 ;  /* 0x0000000500007c02 */ /* 0x008fce0008000f00 */
.L_x_335:
[----:B-1----:R1:W2:Y:S02]  /*e230*/  SYNCS.PHASECHK.TRANS64.TRYWAIT P0, [R0+URZ], R3 ;  /* 0x00000003000075a7 */ /* 0x0022a400080011ff */
[----:B--2---:R-:W-:Y:S05]  /*e240*/  @!P0 NANOSLEEP.SYNCS 0x989680 ;  /* 0x009896800000895d */ /* 0x004fea0003900000 */
[----:B------:R-:W2:Y:S02]  /*e250*/  @!P0 SYNCS.PHASECHK.TRANS64 P0, [R0+URZ], R3 ;  /* 0x00000003000085a7 */ /* 0x000ea400080010ff */
[----:B--2---:R-:W-:Y:S05]  /*e260*/  @!P0 BRA `(.L_x_335) ;  /* 0xfffffffc00f08947 */ /* 0x004fea000383ffff */
[----:B------:R-:W-:Y:S05]  /*e270*/  BRA `(.L_x_336) ;  /* 0xffffff4400ec7947 */ /* 0x000fea000383ffff */
.L_x_49:
[----:B---3--:R-:W-:-:S07]  /*e280*/  MOV R0, UR5 ;  /* 0x0000000500007c02 */ /* 0x008fce0008000f00 */
.L_x_337:
[----:B-1----:R1:W2:Y:S02]  /*e290*/  SYNCS.PHASECHK.TRANS64.TRYWAIT P0, [R0+URZ], R3 ;  /* 0x00000003000075a7 */ /* 0x0022a400080011ff */
[----:B--2---:R-:W-:Y:S05]  /*e2a0*/  @!P0 NANOSLEEP.SYNCS 0x989680 ;  /* 0x009896800000895d */ /* 0x004fea0003900000 */
[----:B------:R-:W2:Y:S02]  /*e2b0*/  @!P0 SYNCS.PHASECHK.TRANS64 P0, [R0+URZ], R3 ;  /* 0x00000003000085a7 */ /* 0x000ea400080010ff */
[----:B--2---:R-:W-:Y:S05]  /*e2c0*/  @!P0 BRA `(.L_x_337) ;  /* 0xfffffffc00f08947 */ /* 0x004fea000383ffff */
[----:B------:R-:W-:Y:S05]  /*e2d0*/  BRA `(.L_x_338) ;  /* 0xffffff4400f87947 */ /* 0x000fea000383ffff */
.L_x_50:
[----:B---3--:R-:W-:-:S07]  /*e2e0*/  MOV R0, UR5 ;  /* 0x0000000500007c02 */ /* 0x008fce0008000f00 */
.L_x_339:
[----:B-1----:R1:W2:Y:S02]  /*e2f0*/  SYNCS.PHASECHK.TRANS64.TRYWAIT P0, [R0+URZ], R3 ;  /* 0x00000003000075a7 */ /* 0x0022a400080011ff */
[----:B--2---:R-:W-:Y:S05]  /*e300*/  @!P0 NANOSLEEP.SYNCS 0x989680 ;  /* 0x009896800000895d */ /* 0x004fea0003900000 */
[----:B------:R-:W2:Y:S02]  /*e310*/  @!P0 SYNCS.PHASECHK.TRANS64 P0, [R0+URZ], R3 ;  /* 0x00000003000085a7 */ /* 0x000ea400080010ff */
[----:B--2---:R-:W-:Y:S05]  /*e320*/  @!P0 BRA `(.L_x_339) ;  /* 0xfffffffc00f08947 */ /* 0x004fea000383ffff */
[----:B------:R-:W-:Y:S05]  /*e330*/  BRA `(.L_x_340) ;  /* 0xffffff4800047947 */ /* 0x000fea000383ffff */
.L_x_51:
[----:B---3--:R-:W-:-:S07]  /*e340*/  MOV R0, UR5 ;  /* 0x0000000500007c02 */ /* 0x008fce0008000f00 */
.L_x_341:
[----:B-1----:R1:W2:Y:S02]  /*e350*/  SYNCS.PHASECHK.TRANS64.TRYWAIT P0, [R0+URZ], R3 ;  /* 0x00000003000075a7 */ /* 0x0022a400080011ff */
[----:B--2---:R-:W-:Y:S05]  /*e360*/  @!P0 NANOSLEEP.SYNCS 0x989680 ;  /* 0x009896800000895d */ /* 0x004fea0003900000 */
[----:B------:R-:W2:Y:S02]  /*e370*/  @!P0 SYNCS.PHASECHK.TRANS64 P0, [R0+URZ], R3 ;  /* 0x00000003000085a7 */ /* 0x000ea400080010ff */
[----:B--2---:R-:W-:Y:S05]  /*e380*/  @!P0 BRA `(.L_x_341) ;  /* 0xfffffffc00f08947 */ /* 0x004fea000383ffff */
[----:B------:R-:W-:Y:S05]  /*e390*/  BRA `(.L_x_342) ;  /* 0xffffff4800107947 */ /* 0x000fea000383ffff */
.L_x_52:
[----:B---3--:R-:W-:-:S07]  /*e3a0*/  MOV R0, UR5 ;  /* 0x0000000500007c02 */ /* 0x008fce0008000f00 */
.L_x_343:
[----:B-1----:R1:W2:Y:S02]  /*e3b0*/  SYNCS.PHASECHK.TRANS64.TRYWAIT P0, [R0+URZ], R3 ;  /* 0x00000003000075a7 */ /* 0x0022a400080011ff */
[----:B--2---:R-:W-:Y:S05]  /*e3c0*/  @!P0 NANOSLEEP.SYNCS 0x989680 ;  /* 0x009896800000895d */ /* 0x004fea0003900000 */
[----:B------:R-:W2:Y:S02]  /*e3d0*/  @!P0 SYNCS.PHASECHK.TRANS64 P0, [R0+URZ], R3 ;  /* 0x00000003000085a7 */ /* 0x000ea400080010ff */
[----:B--2---:R-:W-:Y:S05]  /*e3e0*/  @!P0 BRA `(.L_x_343) ;  /* 0xfffffffc00f08947 */ /* 0x004fea000383ffff */
[----:B------:R-:W-:Y:S05]  /*e3f0*/  BRA `(.L_x_344) ;  /* 0xffffff48001c7947 */ /* 0x000fea000383ffff */
.L_x_53:
[----:B---3--:R-:W-:-:S07]  /*e400*/  MOV R0, UR5 ;  /* 0x0000000500007c02 */ /* 0x008fce0008000f00 */
.L_x_345:
[----:B-1----:R1:W2:Y:S02]  /*e410*/  SYNCS.PHASECHK.TRANS64.TRYWAIT P0, [R0+URZ], R3 ;  /* 0x00000003000075a7 */ /* 0x0022a400080011ff */
[----:B--2---:R-:W-:Y:S05]  /*e420*/  @!P0 NANOSLEEP.SYNCS 0x989680 ;  /* 0x009896800000895d */ /* 0x004fea0003900000 */
[----:B------:R-:W2:Y:S02]  /*e430*/  @!P0 SYNCS.PHASECHK.TRANS64 P0, [R0+URZ], R3 ;  /* 0x00000003000085a7 */ /* 0x000ea400080010ff */
[----:B--2---:R-:W-:Y:S05]  /*e440*/  @!P0 BRA `(.L_x_345) ;  /* 0xfffffffc00f08947 */ /* 0x004fea000383ffff */
[----:B------:R-:W-:Y:S05]  /*e450*/  BRA `(.L_x_346) ;  /* 0xffffff4800287947 */ /* 0x000fea000383ffff */
.L_x_54:
[----:B---3--:R-:W-:-:S07]  /*e460*/  MOV R0, UR5 ;  /* 0x0000000500007c02 */ /* 0x008fce0008000f00 */
.L_x_347:
[----:B-1----:R1:W2:Y:S02]  /*e470*/  SYNCS.PHASECHK.TRANS64.TRYWAIT P0, [R0+URZ], R3 ;  /* 0x00000003000075a7 */ /* 0x0022a400080011ff */
[----:B--2---:R-:W-:Y:S05]  /*e480*/  @!P0 NANOSLEEP.SYNCS 0x989680 ;  /* 0x009896800000895d */ /* 0x004fea0003900000 */
[----:B------:R-:W2:Y:S02]  /*e490*/  @!P0 SYNCS.PHASECHK.TRANS64 P0, [R0+URZ], R3 ;  /* 0x00000003000085a7 */ /* 0x000ea400080010ff */
[----:B--2---:R-:W-:Y:S05]  /*e4a0*/  @!P0 BRA `(.L_x_347) ;  /* 0xfffffffc00f08947 */ /* 0x004fea000383ffff */
[----:B------:R-:W-:Y:S05]  /*e4b0*/  BRA `(.L_x_348) ;  /* 0xffffff4800347947 */ /* 0x000fea000383ffff */
.L_x_55:
[----:B---3--:R-:W-:-:S07]  /*e4c0*/  MOV R0, UR5 ;  /* 0x0000000500007c02 */ /* 0x008fce0008000f00 */
.L_x_349:
[----:B-1----:R1:W2:Y:S02]  /*e4d0*/  SYNCS.PHASECHK.TRANS64.TRYWAIT P0, [R0+URZ], R3 ;  /* 0x00000003000075a7 */ /* 0x0022a400080011ff */
[----:B--2---:R-:W-:Y:S05]  /*e4e0*/  @!P0 NANOSLEEP.SYNCS 0x989680 ;  /* 0x009896800000895d */ /* 0x004fea0003900000 */
[----:B------:R-:W2:Y:S02]  /*e4f0*/  @!P0 SYNCS.PHASECHK.TRANS64 P0, [R0+URZ], R3 ;  /* 0x00000003000085a7 */ /* 0x000ea400080010ff */
[----:B--2---:R-:W-:Y:S05]  /*e500*/  @!P0 BRA `(.L_x_349) ;  /* 0xfffffffc00f08947 */ /* 0x004fea000383ffff */
[----:B------:R-:W-:Y:S05]  /*e510*/  BRA `(.L_x_350) ;  /* 0xffffff4800407947 */ /* 0x000fea000383ffff */
.L_x_56:
[----:B---3--:R-:W-:-:S07]  /*e520*/  MOV R0, UR5 ;  /* 0x0000000500007c02 */ /* 0x008fce0008000f00 */
.L_x_351:
[----:B-1----:R1:W2:Y:S02]  /*e530*/  SYNCS.PHASECHK.TRANS64.TRYWAIT P0, [R0+URZ], R3 ;  /* 0x00000003000075a7 */ /* 0x0022a400080011ff */
[----:B--2---:R-:W-:Y:S05]  /*e540*/  @!P0 NANOSLEEP.SYNCS 0x989680 ;  /* 0x009896800000895d */ /* 0x004fea0003900000 */
[----:B------:R-:W2:Y:S02]  /*e550*/  @!P0 SYNCS.PHASECHK.TRANS64 P0, [R0+URZ], R3 ;  /* 0x00000003000085a7 */ /* 0x000ea400080010ff */
[----:B--2---:R-:W-:Y:S05]  /*e560*/  @!P0 BRA `(.L_x_351) ;  /* 0xfffffffc00f08947 */ /* 0x004fea000383ffff */
[----:B------:R-:W-:Y:S05]  /*e570*/  BRA `(.L_x_352) ;  /* 0xffffff48004c7947 */ /* 0x000fea000383ffff */
.L_x_57:
[----:B---3--:R-:W-:-:S07]  /*e580*/  MOV R0, UR5 ;  /* 0x0000000500007c02 */ /* 0x008fce0008000f00 */
.L_x_353:
[----:B-1----:R1:W2:Y:S02]  /*e590*/  SYNCS.PHASECHK.TRANS64.TRYWAIT P0, [R0+URZ], R3 ;  /* 0x00000003000075a7 */ /* 0x0022a400080011ff */
[----:B--2---:R-:W-:Y:S05]  /*e5a0*/  @!P0 NANOSLEEP.SYNCS 0x989680 ;  /* 0x009896800000895d */ /* 0x004fea0003900000 */
[----:B------:R-:W2:Y:S02]  /*e5b0*/  @!P0 SYNCS.PHASECHK.TRANS64 P0, [R0+URZ], R3 ;  /* 0x00000003000085a7 */ /* 0x000ea400080010ff */
[----:B--2---:R-:W-:Y:S05]  /*e5c0*/  @!P0 BRA `(.L_x_353) ;  /* 0xfffffffc00f08947 */ /* 0x004fea000383ffff */
[----:B------:R-:W-:Y:S05]  /*e5d0*/  BRA `(.L_x_354) ;  /* 0xffffff4800587947 */ /* 0x000fea000383ffff */
.L_x_58:
[----:B---3--:R-:W-:-:S07]  /*e5e0*/  MOV R0, UR5 ;  /* 0x0000000500007c02 */ /* 0x008fce0008000f00 */
.L_x_355:
[----:B-1----:R1:W2:Y:S02]  /*e5f0*/  SYNCS.PHASECHK.TRANS64.TRYWAIT P0, [R0+URZ], R3 ;  /* 0x00000003000075a7 */ /* 0x0022a400080011ff */
[----:B--2---:R-:W-:Y:S05]  /*e600*/  @!P0 NANOSLEEP.SYNCS 0x989680 ;  /* 0x009896800000895d */ /* 0x004fea0003900000 */
[----:B------:R-:W2:Y:S02]  /*e610*/  @!P0 SYNCS.PHASECHK.TRANS64 P0, [R0+URZ], R3 ;  /* 0x00000003000085a7 */ /* 0x000ea400080010ff */
[----:B--2---:R-:W-:Y:S05]  /*e620*/  @!P0 BRA `(.L_x_355) ;  /* 0xfffffffc00f08947 */ /* 0x004fea000383ffff */
[----:B------:R-:W-:Y:S05]  /*e630*/  BRA `(.L_x_356) ;  /* 0xffffff4800647947 */ /* 0x000fea000383ffff */
.L_x_59:
[----:B---3--:R-:W-:-:S07]  /*e640*/  MOV R0, UR5 ;  /* 0x0000000500007c02 */ /* 0x008fce0008000f00 */
.L_x_357:
[----:B-1----:R1:W2:Y:S02]  /*e650*/  SYNCS.PHASECHK.TRANS64.TRYWAIT P0, [R0+URZ], R3 ;  /* 0x00000003000075a7 */ /* 0x0022a400080011ff */
[----:B--2---:R-:W-:Y:S05]  /*e660*/  @!P0 NANOSLEEP.SYNCS 0x989680 ;  /* 0x009896800000895d */ /* 0x004fea0003900000 */
[----:B------:R-:W2:Y:S02]  /*e670*/  @!P0 SYNCS.PHASECHK.TRANS64 P0, [R0+URZ], R3 ;  /* 0x00000003000085a7 */ /* 0x000ea400080010ff */
[----:B--2---:R-:W-:Y:S05]  /*e680*/  @!P0 BRA `(.L_x_357) ;  /* 0xfffffffc00f08947 */ /* 0x004fea000383ffff */
[----:B------:R-:W-:Y:S05]  /*e690*/  BRA `(.L_x_358) ;  /* 0xffffff4800707947 */ /* 0x000fea000383ffff */
.L_x_60:
[----:B---3--:R-:W-:-:S07]  /*e6a0*/  MOV R0, UR5 ;  /* 0x0000000500007c02 */ /* 0x008fce0008000f00 */
.L_x_359:
[----:B-1----:R1:W2:Y:S02]  /*e6b0*/  SYNCS.PHASECHK.TRANS64.TRYWAIT P0, [R0+URZ], R3 ;  /* 0x00000003000075a7 */ /* 0x0022a400080011ff */
[----:B--2---:R-:W-:Y:S05]  /*e6c0*/  @!P0 NANOSLEEP.SYNCS 0x989680 ;  /* 0x009896800000895d */ /* 0x004fea0003900000 */
[----:B------:R-:W2:Y:S02]  /*e6d0*/  @!P0 SYNCS.PHASECHK.TRANS64 P0, [R0+URZ], R3 ;  /* 0x00000003000085a7 */ /* 0x000ea400080010ff */
[----:B--2---:R-:W-:Y:S05]  /*e6e0*/  @!P0 BRA `(.L_x_359) ;  /* 0xfffffffc00f08947 */ /* 0x004fea000383ffff */
[----:B------:R-:W-:Y:S05]  /*e6f0*/  BRA `(.L_x_360) ;  /* 0xffffff48007c7947 */ /* 0x000fea000383ffff */
.L_x_61:
[----:B---3--:R-:W-:-:S07]  /*e700*/  MOV R0, UR5 ;  /* 0x0000000500007c02 */ /* 0x008fce0008000f00 */
.L_x_361:
[----:B-1----:R1:W2:Y:S02]  /*e710*/  SYNCS.PHASECHK.TRANS64.TRYWAIT P0, [R0+URZ], R3 ;  /* 0x00000003000075a7 */ /* 0x0022a400080011ff */
[----:B--2---:R-:W-:Y:S05]  /*e720*/  @!P0 NANOSLEEP.SYNCS 0x989680 ;  /* 0x009896800000895d */ /* 0x004fea0003900000 */
[----:B------:R-:W2:Y:S02]  /*e730*/  @!P0 SYNCS.PHASECHK.TRANS64 P0, [R0+URZ], R3 ;  /* 0x00000003000085a7 */ /* 0x000ea400080010ff */
[----:B--2---:R-:W-:Y:S05]  /*e740*/  @!P0 BRA `(.L_x_361) ;  /* 0xfffffffc00f08947 */ /* 0x004fea000383ffff */
[----:B------:R-:W-:Y:S05]  /*e750*/  BRA `(.L_x_362) ;  /* 0xffffff4800887947 */ /* 0x000fea000383ffff */
.L_x_62:
[----:B---3--:R-:W-:-:S07]  /*e760*/  MOV R0, UR5 ;  /* 0x0000000500007c02 */ /* 0x008fce0008000f00 */
.L_x_363:
[----:B-1----:R1:W2:Y:S02]  /*e770*/  SYNCS.PHASECHK.TRANS64.TRYWAIT P0, [R0+URZ], R3 ;  /* 0x00000003000075a7 */ /* 0x0022a400080011ff */
[----:B--2---:R-:W-:Y:S05]  /*e780*/  @!P0 NANOSLEEP.SYNCS 0x989680 ;  /* 0x009896800000895d */ /* 0x004fea0003900000 */
[----:B------:R-:W2:Y:S02]  /*e790*/  @!P0 SYNCS.PHASECHK.TRANS64 P0, [R0+URZ], R3 ;  /* 0x00000003000085a7 */ /* 0x000ea400080010ff */
[----:B--2---:R-:W-:Y:S05]  /*e7a0*/  @!P0 BRA `(.L_x_363) ;  /* 0xfffffffc00f08947 */ /* 0x004fea000383ffff */
[----:B------:R-:W-:Y:S05]  /*e7b0*/  BRA `(.L_x_364) ;  /* 0xffffff4800947947 */ /* 0x000fea000383ffff */
.L_x_65:
[----:B-1----:R1:W2:Y:S02]  /*e7c0*/  SYNCS.PHASECHK.TRANS64.TRYWAIT P0, [R0+URZ+0x1c0], R4 ;  /* 0x0001c004000075a7 */ /* 0x0022a400080011ff */
[----:B--2---:R-:W-:Y:S05]  /*e7d0*/  @!P0 NANOSLEEP.SYNCS 0x989680 ;  /* 0x009896800000895d */ /* 0x004fea0003900000 */
[----:B------:R-:W2:Y:S02]  /*e7e0*/  @!P0 SYNCS.PHASECHK.TRANS64 P0, [R0+URZ+0x1c0], R4 ;  /* 0x0001c004000085a7 */ /* 0x000ea400080010ff */
[----:B--2---:R-:W-:Y:S05]  /*e7f0*/  @!P0 BRA `(.L_x_65) ;  /* 0xfffffffc00f08947 */ /* 0x004fea000383ffff */
[----:B------:R-:W-:Y:S05]  /*e800*/  BRA `(.L_x_365) ;  /* 0xffffff4800f47947 */ /* 0x000fea000383ffff */
.L_x_66:
[----:B------:R-:W-:-:S07]  /*e810*/  MOV R0, UR5 ;  /* 0x0000000500007c02 */ /* 0x000fce0008000f00 */
.L_x_366:
[----:B-1----:R1:W2:Y:S02]  /*e820*/  SYNCS.PHASECHK.TRANS64.TRYWAIT P0, [R0+URZ+0x170], R5 ;  /* 0x00017005000075a7 */ /* 0x0022a400080011ff */
[----:B--2---:R-:W-:Y:S05]  /*e830*/  @!P0 NANOSLEEP.SYNCS 0x989680 ;  /* 0x009896800000895d */ /* 0x004fea0003900000 */
[----:B------:R-:W2:Y:S02]  /*e840*/  @!P0 SYNCS.PHASECHK.TRANS64 P0, [R0+URZ+0x170], R5 ;  /* 0x00017005000085a7 */ /* 0x000ea400080010ff */
[----:B--2---:R-:W-:Y:S05]  /*e850*/  @!P0 BRA `(.L_x_366) ;  /* 0xfffffffc00f08947 */ /* 0x004fea000383ffff */
[----:B------:R-:W-:Y:S05]  /*e860*/  BRA `(.L_x_367) ;  /* 0xffffff4c00047947 */ /* 0x000fea000383ffff */
.L_x_67:
[----:B-1----:R1:W2:Y:S02]  /*e870*/  SYNCS.PHASECHK.TRANS64.TRYWAIT P1, [R0+URZ+0x160], R4 ;  /* 0x00016004000075a7 */ /* 0x0022a400080211ff */
[----:B--2---:R-:W-:Y:S05]  /*e880*/  @!P1 NANOSLEEP.SYNCS 0x989680 ;  /* 0x009896800000995d */ /* 0x004fea0003900000 */
[----:B------:R-:W2:Y:S02]  /*e890*/  @!P1 SYNCS.PHASECHK.TRANS64 P1, [R0+URZ+0x160], R4 ;  /* 0x00016004000095a7 */ /* 0x000ea400080210ff */
[----:B--2---:R-:W-:Y:S05]  /*e8a0*/  @!P1 BRA `(.L_x_67) ;  /* 0xfffffffc00f09947 */ /* 0x004fea000383ffff */
[----:B------:R-:W-:Y:S05]  /*e8b0*/  BRA `(.L_x_368) ;  /* 0xffffff4c00347947 */ /* 0x000fea000383ffff */
.L_x_70:
[----:B------:R-:W-:-:S07]  /*e8c0*/  MOV R0, UR5 ;  /* 0x0000000500007c02 */ /* 0x000fce0008000f00 */
.L_x_369:
[----:B-1----:R1:W2:Y:S02]  /*e8d0*/  SYNCS.PHASECHK.TRANS64.TRYWAIT P0, [R0+URZ+0x170], R2 ;  /* 0x00017002000075a7 */ /* 0x0022a400080011ff */
[----:B--2---:R-:W-:Y:S05]  /*e8e0*/  @!P0 NANOSLEEP.SYNCS 0x989680 ;  /* 0x009896800000895d */ /* 0x004fea0003900000 */
[----:B------:R-:W2:Y:S02]  /*e8f0*/  @!P0 SYNCS.PHASECHK.TRANS64 P0, [R0+URZ+0x170], R2 ;  /* 0x00017002000085a7 */ /* 0x000ea400080010ff */
[----:B--2---:R-:W-:Y:S05]  /*e900*/  @!P0 BRA `(.L_x_369) ;  /* 0xfffffffc00f08947 */ /* 0x004fea000383ffff */
[----:B------:R-:W-:Y:S05]  /*e910*/  BRA `(.L_x_69) ;  /* 0xffffff4c00887947 */ /* 0x000fea000383ffff */
.L_x_79:
[----:B-1----:R-:W-:-:S04]  /*e920*/  MOV R4, UR6 ;  /* 0x0000000600047c02 */ /* 0x002fc80008000f00 */
[----:B------:R1:W2:Y:S03]  /*e930*/  SYNCS.PHASECHK.TRANS64.TRYWAIT P0, [R4+URZ+0x8], R5 ;  /* 0x00000805040075a7 */ /* 0x0002a600080011ff */
[----:B--2---:R-:W-:Y:S05]  /*e940*/  @!P0 NANOSLEEP.SYNCS 0x989680 ;  /* 0x009896800000895d */ /* 0x004fea0003900000 */
[----:B------:R-:W2:Y:S02]  /*e950*/  @!P0 SYNCS.PHASECHK.TRANS64 P0, [R4+URZ+0x8], R5 ;  /* 0x00000805040085a7 */ /* 0x000ea400080010ff */
[----:B--2---:R-:W-:Y:S05]  /*e960*/  @!P0 BRA `(.L_x_79) ;  /* 0xfffffffc00ec8947 */ /* 0x004fea000383ffff */
[----:B------:R-:W-:Y:S05]  /*e970*/  BRA `(.L_x_78) ;  /* 0xffffff50003c7947 */ /* 0x000fea000383ffff */
.L_x_81:
[----:B------:R-:W-:Y:S01]  /*e980*/  BSSY B0, `(.L_x_370) ;  /* 0x0000006000007945 */ /* 0x000fe20003800000 */
[----:B------:R-:W-:-:S07]  /*e990*/  MOV R15, 0xffffffff ;  /* 0xffffffff000f7802 */ /* 0x000fce0000000f00 */
[----:B-1---5:R-:W-:Y:S05]  /*e9a0*/  WARPSYNC.COLLECTIVE R15, `(.L_x_371) ;  /* 0x000000000f0c7348 */ /* 0x022fea0003c00000 */
[----:B------:R-:W-:Y:S02]  /*e9b0*/  ELECT P6, UR79, PT ;  /* 0x00000000004f782f */ /* 0x000fe400038c0000 */
[----:B------:R-:W-:Y:S01]  /*e9c0*/  MOV R14, UR79 ;  /* 0x0000004f000e7c02 */ /* 0x000fe20008000f00 */
[----:B-1---5:R-:W-:Y:S10]  /*e9d0*/  ENDCOLLECTIVE ;  /* 0x000000000000791b */ /* 0x022ff40003800000 */
.L_x_371:
[----:B------:R-:W-:Y:S05]  /*e9e0*/  BSYNC B0 ;  /* 0x0000000000007941 */ /* 0x000fea0003800000 */
.L_x_370:
[----:B------:R-:W-:Y:S05]  /*e9f0*/  BRA `(.L_x_372) ;  /* 0xffffff50006c7947 */ /* 0x000fea000383ffff */
.L_x_83:
[----:B-1----:R-:W-:-:S04]  /*ea00*/  MOV R2, UR6 ;  /* 0x0000000600027c02 */ /* 0x002fc80008000f00 */
[----:B------:R1:W2:Y:S03]  /*ea10*/  SYNCS.PHASECHK.TRANS64.TRYWAIT P0, [R2+URZ+0x8], R3 ;  /* 0x00000803020075a7 */ /* 0x0002a600080011ff */
[----:B--2---:R-:W-:Y:S05]  /*ea20*/  @!P0 NANOSLEEP.SYNCS 0x989680 ;  /* 0x009896800000895d */ /* 0x004fea0003900000 */
[----:B------:R-:W2:Y:S02]  /*ea30*/  @!P0 SYNCS.PHASECHK.TRANS64 P0, [R2+URZ+0x8], R3 ;  /* 0x00000803020085a7 */ /* 0x000ea400080010ff */
[----:B--2---:R-:W-:Y:S05]  /*ea40*/  @!P0 BRA `(.L_x_83) ;  /* 0xfffffffc00ec8947 */ /* 0x004fea000383ffff */
[----:B------:R-:W-:Y:S05]  /*ea50*/  BRA `(.L_x_82) ;  /* 0xffffff5000707947 */ /* 0x000fea000383ffff */
.L_x_84:
[----:B-1----:R1:W2:Y:S02]  /*ea60*/  SYNCS.PHASECHK.TRANS64.TRYWAIT P0, [R0+URZ+0x160], R4 ;  /* 0x00016004000075a7 */ /* 0x0022a400080011ff */
[----:B--2---:R-:W-:Y:S05]  /*ea70*/  @!P0 NANOSLEEP.SYNCS 0x989680 ;  /* 0x009896800000895d */ /* 0x004fea0003900000 */
[----:B------:R-:W2:Y:S02]  /*ea80*/  @!P0 SYNCS.PHASECHK.TRANS64 P0, [R0+URZ+0x160], R4 ;  /* 0x00016004000085a7 */ /* 0x000ea400080010ff */
[----:B--2---:R-:W-:Y:S05]  /*ea90*/  @!P0 BRA `(.L_x_84) ;  /* 0xfffffffc00f08947 */ /* 0x004fea000383ffff */
[----:B------:R-:W-:Y:S05]  /*eaa0*/  BRA `(.L_x_373) ;  /* 0xffffff54004c7947 */ /* 0x000fea000383ffff */
.L_x_86:
[----:B------:R-:W-:-:S07]  /*eab0*/  MOV R0, UR10 ;  /* 0x0000000a00007c02 */ /* 0x000fce0008000f00 */
.L_x_374:
[----:B-1----:R1:W2:Y:S02]  /*eac0*/  SYNCS.PHASECHK.TRANS64.TRYWAIT P0, [R0+URZ+0x1a0], R4 ;  /* 0x0001a004000075a7 */ /* 0x0022a400080011ff */
[----:B--2---:R-:W-:Y:S05]  /*ead0*/  @!P0 NANOSLEEP.SYNCS 0x989680 ;  /* 0x009896800000895d */ /* 0x004fea0003900000 */
[----:B------:R-:W2:Y:S02]  /*eae0*/  @!P0 SYNCS.PHASECHK.TRANS64 P0, [R0+URZ+0x1a0], R4 ;  /* 0x0001a004000085a7 */ /* 0x000ea400080010ff */
[----:B--2---:R-:W-:Y:S05]  /*eaf0*/  @!P0 BRA `(.L_x_374) ;  /* 0xfffffffc00f08947 */ /* 0x004fea000383ffff */
[----:B------:R-:W-:Y:S05]  /*eb00*/  BRA `(.L_x_375) ;  /* 0xffffff5400987947 */ /* 0x000fea000383ffff */
.L_x_89:
[----:B------:R-:W-:Y:S07]  /*eb10*/  MOV R0, UR9 ;  /* 0x0000000900007c02 */ /* 0x000fee0008000f00 */
.L_x_376:
[----:B-1----:R1:W2:Y:S02]  /*eb20*/  SYNCS.PHASECHK.TRANS64.TRYWAIT P0, [R0+URZ], R4 ;  /* 0x00000004000075a7 */ /* 0x0022a400080011ff */
[----:B--2---:R-:W-:Y:S05]  /*eb30*/  @!P0 NANOSLEEP.SYNCS 0x989680 ;  /* 0x009896800000895d */ /* 0x004fea0003900000 */
[----:B------:R-:W2:Y:S02]  /*eb40*/  @!P0 SYNCS.PHASECHK.TRANS64 P0, [R0+URZ], R4 ;  /* 0x00000004000085a7 */ /* 0x000ea400080010ff */
[----:B--2---:R-:W-:Y:S05]  /*eb50*/  @!P0 BRA `(.L_x_376) ;  /* 0xfffffffc00f08947 */ /* 0x004fea000383ffff */
[----:B------:R-:W-:Y:S05]  /*eb60*/  BRA `(.L_x_88) ;  /* 0xffffff5400ac7947 */ /* 0x000fea000383ffff */
.L_x_93:
[----:B-1----:R-:W-:-:S07]  /*eb70*/  MOV R0, UR7 ;  /* 0x0000000700007c02 */ /* 0x002fce0008000f00 */
.L_x_377:
[----:B-1----:R1:W2:Y:S02]  /*eb80*/  SYNCS.PHASECHK.TRANS64.TRYWAIT P0, [R0+URZ], R2 ;  /* 0x00000002000075a7 */ /* 0x0022a400080011ff */
[----:B--2---:R-:W-:Y:S05]  /*eb90*/  @!P0 NANOSLEEP.SYNCS 0x989680 ;  /* 0x009896800000895d */ /* 0x004fea0003900000 */
[----:B------:R-:W2:Y:S02]  /*eba0*/  @!P0 SYNCS.PHASECHK.TRANS64 P0, [R0+URZ], R2 ;  /* 0x00000002000085a7 */ /* 0x000ea400080010ff */
[----:B--2---:R-:W-:Y:S05]  /*ebb0*/  @!P0 BRA `(.L_x_377) ;  /* 0xfffffffc00f08947 */ /* 0x004fea000383ffff */
[----:B------:R-:W-:Y:S05]  /*ebc0*/  BRA `(.L_x_378) ;  /* 0xffffff5800787947 */ /* 0x000fea000383ffff */
.L_x_94:
[----:B------:R-:W-:-:S07]  /*ebd0*/  MOV R0, UR7 ;  /* 0x0000000700007c02 */ /* 0x000fce0008000f00 */
.L_x_379:
[----:B-1----:R1:W2:Y:S02]  /*ebe0*/  SYNCS.PHASECHK.TRANS64.TRYWAIT P0, [R0+URZ], R3 ;  /* 0x00000003000075a7 */ /* 0x0022a400080011ff */
[----:B--2---:R-:W-:Y:S05]  /*ebf0*/  @!P0 NANOSLEEP.SYNCS 0x989680 ;  /* 0x009896800000895d */ /* 0x004fea0003900000 */
[----:B------:R-:W2:Y:S02]  /*ec00*/  @!P0 SYNCS.PHASECHK.TRANS64 P0, [R0+URZ], R3 ;  /* 0x00000003000085a7 */ /* 0x000ea400080010ff */
[----:B--2---:R-:W-:Y:S05]  /*ec10*/  @!P0 BRA `(.L_x_379) ;  /* 0xfffffffc00f08947 */ /* 0x004fea000383ffff */
[----:B------:R-:W-:Y:S05]  /*ec20*/  BRA `(.L_x_380) ;  /* 0xffffff5800847947 */ /* 0x000fea000383ffff */
.L_x_95:
[----:B------:R-:W-:-:S07]  /*ec30*/  MOV R0, UR7 ;  /* 0x0000000700007c02 */ /* 0x000fce0008000f00 */
.L_x_381:
[----:B-1----:R1:W2:Y:S02]  /*ec40*/  SYNCS.PHASECHK.TRANS64.TRYWAIT P0, [R0+URZ], R3 ;  /* 0x00000003000075a7 */ /* 0x0022a400080011ff */
[----:B--2---:R-:W-:Y:S05]  /*ec50*/  @!P0 NANOSLEEP.SYNCS 0x989680 ;  /* 0x009896800000895d */ /* 0x004fea0003900000 */
[----:B------:R-:W2:Y:S02]  /*ec60*/  @!P0 SYNCS.PHASECHK.TRANS64 P0, [R0+URZ], R3 ;  /* 0x00000003000085a7 */ /* 0x000ea400080010ff */
[----:B--2---:R-:W-:Y:S05]  /*ec70*/  @!P0 BRA `(.L_x_381) ;  /* 0xfffffffc00f08947 */ /* 0x004fea000383ffff */
[----:B------:R-:W-:Y:S05]  /*ec80*/  BRA `(.L_x_382) ;  /* 0xffffff5800907947 */ /* 0x000fea000383ffff */
.L_x_98:
[----:B------:R-:W-:-:S07]  /*ec90*/  MOV R0, UR8 ;  /* 0x0000000800007c02 */ /* 0x000fce0008000f00 */
.L_x_383:
[----:B-1----:R1:W2:Y:S02]  /*eca0*/  SYNCS.PHASECHK.TRANS64.TRYWAIT P1, [R0+URZ+0x1e0], R2 ;  /* 0x0001e002000075a7 */ /* 0x0022a400080211ff */
[----:B--2---:R-:W-:Y:S05]  /*ecb0*/  @!P1 NANOSLEEP.SYNCS 0x989680 ;  /* 0x009896800000995d */ /* 0x004fea0003900000 */
[----:B------:R-:W2:Y:S02]  /*ecc0*/  @!P1 SYNCS.PHASECHK.TRANS64 P1, [R0+URZ+0x1e0], R2 ;  /* 0x0001e002000095a7 */ /* 0x000ea400080210ff */
[----:B--2---:R-:W-:Y:S05]  /*ecd0*/  @!P1 BRA `(.L_x_383) ;  /* 0xfffffffc00f09947 */ /* 0x004fea000383ffff */
[----:B------:R-:W-:Y:S05]  /*ece0*/  BRA `(.L_x_384) ;  /* 0xffffff5800dc7947 */ /* 0x000fea000383ffff */
.L_x_103:
[----:B--2---:R2:W4:Y:S02]  /*ecf0*/  SYNCS.PHASECHK.TRANS64.TRYWAIT P0, [R0+URZ+0x160], R2 ;  /* 0x00016002000075a7 */ /* 0x00452400080011ff */
[----:B----4-:R-:W-:Y:S05]  /*ed00*/  @!P0 NANOSLEEP.SYNCS 0x989680 ;  /* 0x009896800000895d */ /* 0x010fea0003900000 */
[----:B------:R-:W4:Y:S02]  /*ed10*/  @!P0 SYNCS.PHASECHK.TRANS64 P0, [R0+URZ+0x160], R2 ;  /* 0x00016002000085a7 */ /* 0x000f2400080010ff */
[----:B----4-:R-:W-:Y:S05]  /*ed20*/  @!P0 BRA `(.L_x_103) ;  /* 0xfffffffc00f08947 */ /* 0x010fea000383ffff */
[----:B------:R-:W-:Y:S05]  /*ed30*/  BRA `(.L_x_385) ;  /* 0xffffff5c00e07947 */ /* 0x000fea000383ffff */
.L_x_106:
[----:B------:R-:W-:Y:S07]  /*ed40*/  MOV R0, UR6 ;  /* 0x0000000600007c02 */ /* 0x000fee0008000f00 */
.L_x_386:
[----:B--2---:R2:W4:Y:S02]  /*ed50*/  SYNCS.PHASECHK.TRANS64.TRYWAIT P0, [R0+URZ+0x158], R2 ;  /* 0x00015802000075a7 */ /* 0x00452400080011ff */
[----:B----4-:R-:W-:Y:S05]  /*ed60*/  @!P0 NANOSLEEP.SYNCS 0x989680 ;  /* 0x009896800000895d */ /* 0x010fea0003900000 */
[----:B------:R-:W4:Y:S02]  /*ed70*/  @!P0 SYNCS.PHASECHK.TRANS64 P0, [R0+URZ+0x158], R2 ;  /* 0x00015802000085a7 */ /* 0x000f2400080010ff */
[----:B----4-:R-:W-:Y:S05]  /*ed80*/  @!P0 BRA `(.L_x_386) ;  /* 0xfffffffc00f08947 */ /* 0x010fea000383ffff */
[----:B------:R-:W-:Y:S05]  /*ed90*/  BRA `(.L_x_105) ;  /* 0xffffff6000cc7947 */ /* 0x000fea000383ffff */
.L_x_109:
[----:B------:R-:W-:Y:S07]  /*eda0*/  MOV R0, UR6 ;  /* 0x0000000600007c02 */ /* 0x000fee0008000f00 */
.L_x_387:
[----:B-1----:R1:W2:Y:S02]  /*edb0*/  SYNCS.PHASECHK.TRANS64.TRYWAIT P2, [R0+URZ+0x148], R24 ;  /* 0x00014818000075a7 */ /* 0x0022a400080411ff */
[----:B--2---:R-:W-:Y:S05]  /*edc0*/  @!P2 NANOSLEEP.SYNCS 0x989680 ;  /* 0x009896800000a95d */ /* 0x004fea0003900000 */
[----:B------:R-:W2:Y:S02]  /*edd0*/  @!P2 SYNCS.PHASECHK.TRANS64 P2, [R0+URZ+0x148], R24 ;  /* 0x000148180000a5a7 */ /* 0x000ea400080410ff */
[----:B--2---:R-:W-:Y:S05]  /*ede0*/  @!P2 BRA `(.L_x_387) ;  /* 0xfffffffc00f0a947 */ /* 0x004fea000383ffff */
[----:B------:R-:W-:Y:S05]  /*edf0*/  BRA `(.L_x_388) ;  /* 0xffffff6400607947 */ /* 0x000fea000383ffff */
.L_x_112:
[----:B--2---:R2:W3:Y:S02]  /*ee00*/  SYNCS.PHASECHK.TRANS64.TRYWAIT P0, [R0+URZ+0x160], R2 ;  /* 0x00016002000075a7 */ /* 0x0044e400080011ff */
[----:B---3--:R-:W-:Y:S05]  /*ee10*/  @!P0 NANOSLEEP.SYNCS 0x989680 ;  /* 0x009896800000895d */ /* 0x008fea0003900000 */
[----:B------:R-:W3:Y:S02]  /*ee20*/  @!P0 SYNCS.PHASECHK.TRANS64 P0, [R0+URZ+0x160], R2 ;  /* 0x00016002000085a7 */ /* 0x000ee400080010ff */
[----:B---3--:R-:W-:Y:S05]  /*ee30*/  @!P0 BRA `(.L_x_112) ;  /* 0xfffffffc00f08947 */ /* 0x008fea000383ffff */
[----:B------:R-:W-:Y:S05]  /*ee40*/  BRA `(.L_x_389) ;  /* 0xffffff6800b07947 */ /* 0x000fea000383ffff */
.L_x_124:
[----:B-1----:R-:W-:Y:S04]  /*ee50*/  MOV R0, UR43 ;  /* 0x0000002b00007c02 */ /* 0x002fe80008000f00 */
[----:B------:R1:W2:Y:S03]  /*ee60*/  SYNCS.PHASECHK.TRANS64.TRYWAIT P1, [R0+URZ+0x140], R3 ;  /* 0x00014003000075a7 */ /* 0x0002a600080211ff */
[----:B--2---:R-:W-:Y:S05]  /*ee70*/  @!P1 NANOSLEEP.SYNCS 0x989680 ;  /* 0x009896800000995d */ /* 0x004fea0003900000 */
[----:B------:R-:W2:Y:S02]  /*ee80*/  @!P1 SYNCS.PHASECHK.TRANS64 P1, [R0+URZ+0x140], R3 ;  /* 0x00014003000095a7 */ /* 0x000ea400080210ff */
[----:B--2---:R-:W-:Y:S05]  /*ee90*/  @!P1 BRA `(.L_x_124) ;  /* 0xfffffffc00ec9947 */ /* 0x004fea000383ffff */
[----:B------:R-:W-:Y:S05]  /*eea0*/  BRA `(.L_x_123) ;  /* 0xffffff7400bc7947 */ /* 0x000fea000383ffff */
.L_x_126:
[----:B-1----:R1:W2:Y:S02]  /*eeb0*/  SYNCS.PHASECHK.TRANS64.TRYWAIT P1, [R219+URZ+0x180], R4 ;  /* 0x00018004db0075a7 */ /* 0x0022a400080211ff */
[----:B--2---:R-:W-:Y:S05]  /*eec0*/  @!P1 NANOSLEEP.SYNCS 0x989680 ;  /* 0x009896800000995d */ /* 0x004fea0003900000 */
[----:B------:R-:W2:Y:S02]  /*eed0*/  @!P1 SYNCS.PHASECHK.TRANS64 P1, [R219+URZ+0x180], R4 ;  /* 0x00018004db0095a7 */ /* 0x000ea400080210ff */
[----:B--2---:R-:W-:Y:S05]  /*eee0*/  @!P1 BRA `(.L_x_126) ;  /* 0xfffffffc00f09947 */ /* 0x004fea000383ffff */
[----:B------:R-:W-:Y:S05]  /*eef0*/  BRA `(.L_x_125) ;  /* 0xffffff7800007947 */ /* 0x000fea000383ffff */
        .weak           $__internal_0_$__cuda_sm10x_tcgen05_guardrail_trap_col_being_dealloced_not_returned_by_alloc
        .type           $__internal_0_$__cuda_sm10x_tcgen05_guardrail_trap_col_being_dealloced_not_returned_by_alloc,@function
        .size           $__internal_0_$__cuda_sm10x_tcgen05_guardrail_trap_col_being_dealloced_not_returned_by_alloc,($__internal_1_$__cuda_sm10x_tcgen05_guardrail_trap_phase_invalid_during_alloc - $__internal_0_$__cuda_sm10x_tcgen05_guardrail_trap_col_being_dealloced_not_returned_by_alloc)
$__internal_0_$__cuda_sm10x_tcgen05_guardrail_trap_col_being_dealloced_not_returned_by_alloc:
[----:B------:R-:W-:Y:S05]  /*ef00*/  BPT.TRAP 0x1 ;  /* 0x000000040000795c */ /* 0x000fea0000300000 */
[----:B------:R-:W-:-:S04]  /*ef10*/  HFMA2 R3, -RZ, RZ, 0, 0 ;  /* 0x00000000ff037431 */ /* 0x000fc800000001ff */
[----:B------:R-:W-:Y:S05]  /*ef20*/  RET.REL.NODEC R2 `(_ZN7cutlass13device_kernelINS_4gemm6kernel13GemmUniversalIN4cute5tupleIJiiiiEEENS1_10collective13CollectiveMmaINS1_35MainloopSm100TmaUmmaWarpSpecializedILi20ELi2ELi4ENS5_IJNS4_1CILi2EEENSA_ILi1EEESC_EEEEENS5_IJNSA_ILi256EEENSA_ILi64EEESG_EEENS_12float_e4m3_tENS5_IJlSC_lEEESI_SJ_NS4_8TiledMMAINS4_8MMA_AtomIJNS4_10MMA_TraitsINS4_25SM100_MMA_F8F6F4_2x1SM_SSEJSI_SI_fSF_SG_NS4_17integral_constantINS4_4UMMA5MajorELSQ_0EEESR_NSO_INSP_7ScaleInELSS_0EEEST_EEEEEENS4_6LayoutINS5_IJSC_SC_SC_EEENS5_IJNSA_ILi0EEESY_SY_EEEEENS5_IJNS4_10UnderscoreES11_S11_EEEEENS4_18SM100_TMA_2SM_LOADENS4_14ComposedLayoutINS4_7SwizzleILi2ELi4ELi3EEENS4_18smem_ptr_flag_bitsILi8EEENSW_INS5_IJNSA_ILi8EEESG_EEENS5_IJSG_SC_EEEEEEEvNS4_8identityES14_S1E_vS1F_EENS_8epilogue10collective18CollectiveEpilogueINS1H_23Sm100TmaWarpSpecializedILi1ELi1ELi64ELb0ELb0EEEJNS5_IJNSA_ILi128EEESG_SG_EEENS5_IJNSW_IS1M_SC_EENSW_ISG_SC_EEEEESI_SJ_SI_SJ_NS1H_6fusion15FusionCallbacksIS1L_NS1R_13LinCombEltActINS1H_6thread4SiLuESI_fSI_fLNS_15FloatRoundStyleE2EEES1N_S1Q_JEEENS4_5SM1004TMEM4LOAD26SM100_TMEM_LOAD_32dp32b64xENS4_13SM90_TMA_LOADES1E_NS4_39AutoVectorizingCopyWithAssumedAlignmentILi128EEENS4_14SM90_TMA_STOREES1E_S25_S25_EEEvvEEEEvNT_6ParamsE) ;  /* 0xffffff1002347950 */ /* 0x000fea0003c3ffff */
        .weak           $__internal_1_$__cuda_sm10x_tcgen05_guardrail_trap_phase_invalid_during_alloc
        .type           $__internal_1_$__cuda_sm10x_tcgen05_guardrail_trap_phase_invalid_during_alloc,@function
        .size           $__internal_1_$__cuda_sm10x_tcgen05_guardrail_trap_phase_invalid_during_alloc,($__internal_2_$__cuda_sm10x_tcgen05_guardrail_trap_unallocated_columns_being_dealloced - $__internal_1_$__cuda_sm10x_tcgen05_guardrail_trap_phase_invalid_during_alloc)
$__internal_1_$__cuda_sm10x_tcgen05_guardrail_trap_phase_invalid_during_alloc:
[----:B------:R-:W-:Y:S05]  /*ef30*/  BPT.TRAP 0x1 ;  /* 0x000000040000795c */ /* 0x000fea0000300000 */
[----:B------:R-:W-:-:S04]  /*ef40*/  MOV R3, 0x0 ;  /* 0x0000000000037802 */ /* 0x000fc80000000f00 */
[----:B------:R-:W-:Y:S05]  /*ef50*/  RET.REL.NODEC R2 `(_ZN7cutlass13device_kernelINS_4gemm6kernel13GemmUniversalIN4cute5tupleIJiiiiEEENS1_10collective13CollectiveMmaINS1_35MainloopSm100TmaUmmaWarpSpecializedILi20ELi2ELi4ENS5_IJNS4_1CILi2EEENSA_ILi1EEESC_EEEEENS5_IJNSA_ILi256EEENSA_ILi64EEESG_EEENS_12float_e4m3_tENS5_IJlSC_lEEESI_SJ_NS4_8TiledMMAINS4_8MMA_AtomIJNS4_10MMA_TraitsINS4_25SM100_MMA_F8F6F4_2x1SM_SSEJSI_SI_fSF_SG_NS4_17integral_constantINS4_4UMMA5MajorELSQ_0EEESR_NSO_INSP_7ScaleInELSS_0EEEST_EEEEEENS4_6LayoutINS5_IJSC_SC_SC_EEENS5_IJNSA_ILi0EEESY_SY_EEEEENS5_IJNS4_10UnderscoreES11_S11_EEEEENS4_18SM100_TMA_2SM_LOADENS4_14ComposedLayoutINS4_7SwizzleILi2ELi4ELi3EEENS4_18smem_ptr_flag_bitsILi8EEENSW_INS5_IJNSA_ILi8EEESG_EEENS5_IJSG_SC_EEEEEEEvNS4_8identityES14_S1E_vS1F_EENS_8epilogue10collective18CollectiveEpilogueINS1H_23Sm100TmaWarpSpecializedILi1ELi1ELi64ELb0ELb0EEEJNS5_IJNSA_ILi128EEESG_SG_EEENS5_IJNSW_IS1M_SC_EENSW_ISG_SC_EEEEESI_SJ_SI_SJ_NS1H_6fusion15FusionCallbacksIS1L_NS1R_13LinCombEltActINS1H_6thread4SiLuESI_fSI_fLNS_15FloatRoundStyleE2EEES1N_S1Q_JEEENS4_5SM1004TMEM4LOAD26SM100_TMEM_LOAD_32dp32b64xENS4_13SM90_TMA_LOADES1E_NS4_39AutoVectorizingCopyWithAssumedAlignmentILi128EEENS4_14SM90_TMA_STOREES1E_S25_S25_EEEvvEEEEvNT_6ParamsE) ;  /* 0xffffff1002287950 */ /* 0x000fea0003c3ffff */
        .weak           $__internal_2_$__cuda_sm10x_tcgen05_guardrail_trap_unallocated_columns_being_dealloced
        .type           $__internal_2_$__cuda_sm10x_tcgen05_guardrail_trap_unallocated_columns_being_dealloced,@function
        .size           $__internal_2_$__cuda_sm10x_tcgen05_guardrail_trap_unallocated_columns_being_dealloced,($__internal_3_$__cuda_sm20_rcp_rn_f32_slowpath - $__internal_2_$__cuda_sm10x_tcgen05_guardrail_trap_unallocated_columns_being_dealloced)
$__internal_2_$__cuda_sm10x_tcgen05_guardrail_trap_unallocated_columns_being_dealloced:
[----:B------:R-:W-:Y:S05]  /*ef60*/  BPT.TRAP 0x1 ;  /* 0x000000040000795c */ /* 0x000fea0000300000 */
[----:B------:R-:W-:-:S04]  /*ef70*/  HFMA2 R3, -RZ, RZ, 0, 0 ;  /* 0x00000000ff037431 */ /* 0x000fc800000001ff */
[----:B------:R-:W-:Y:S05]  /*ef80*/  RET.REL.NODEC R2 `(_ZN7cutlass13device_kernelINS_4gemm6kernel13GemmUniversalIN4cute5tupleIJiiiiEEENS1_10collective13CollectiveMmaINS1_35MainloopSm100TmaUmmaWarpSpecializedILi20ELi2ELi4ENS5_IJNS4_1CILi2EEENSA_ILi1EEESC_EEEEENS5_IJNSA_ILi256EEENSA_ILi64EEESG_EEENS_12float_e4m3_tENS5_IJlSC_lEEESI_SJ_NS4_8TiledMMAINS4_8MMA_AtomIJNS4_10MMA_TraitsINS4_25SM100_MMA_F8F6F4_2x1SM_SSEJSI_SI_fSF_SG_NS4_17integral_constantINS4_4UMMA5MajorELSQ_0EEESR_NSO_INSP_7ScaleInELSS_0EEEST_EEEEEENS4_6LayoutINS5_IJSC_SC_SC_EEENS5_IJNSA_ILi0EEESY_SY_EEEEENS5_IJNS4_10UnderscoreES11_S11_EEEEENS4_18SM100_TMA_2SM_LOADENS4_14ComposedLayoutINS4_7SwizzleILi2ELi4ELi3EEENS4_18smem_ptr_flag_bitsILi8EEENSW_INS5_IJNSA_ILi8EEESG_EEENS5_IJSG_SC_EEEEEEEvNS4_8identityES14_S1E_vS1F_EENS_8epilogue10collective18CollectiveEpilogueINS1H_23Sm100TmaWarpSpecializedILi1ELi1ELi64ELb0ELb0EEEJNS5_IJNSA_ILi128EEESG_SG_EEENS5_IJNSW_IS1M_SC_EENSW_ISG_SC_EEEEESI_SJ_SI_SJ_NS1H_6fusion15FusionCallbacksIS1L_NS1R_13LinCombEltActINS1H_6thread4SiLuESI_fSI_fLNS_15FloatRoundStyleE2EEES1N_S1Q_JEEENS4_5SM1004TMEM4LOAD26SM100_TMEM_LOAD_32dp32b64xENS4_13SM90_TMA_LOADES1E_NS4_39AutoVectorizingCopyWithAssumedAlignmentILi128EEENS4_14SM90_TMA_STOREES1E_S25_S25_EEEvvEEEEvNT_6ParamsE) ;  /* 0xffffff10021c7950 */ /* 0x000fea0003c3ffff */
        .weak           $__internal_3_$__cuda_sm20_rcp_rn_f32_slowpath
        .type           $__internal_3_$__cuda_sm20_rcp_rn_f32_slowpath,@function
        .size           $__internal_3_$__cuda_sm20_rcp_rn_f32_slowpath,(.L_x_395 - $__internal_3_$__cuda_sm20_rcp_rn_f32_slowpath)
$__internal_3_$__cuda_sm20_rcp_rn_f32_slowpath:
[----:B------:R-:W-:Y:S01]  /*ef90*/  IMAD.SHL.U32 R157, R160, 0x2, RZ ;  /* 0x00000002a09d7824 */ /* 0x000fe200078e00ff */
[----:B------:R-:W-:Y:S04]  /*efa0*/  BSSY.RECONVERGENT B0, `(.L_x_390) ;  /* 0x0000030000007945 */ /* 0x000fe80003800200 */
[----:B------:R-:W-:-:S04]  /*efb0*/  SHF.R.U32.HI R157, RZ, 0x18, R157 ;  /* 0x00000018ff9d7819 */ /* 0x000fc8000001169d */
[----:B------:R-:W-:-:S13]  /*efc0*/  ISETP.NE.U32.AND P0, PT, R157, RZ, PT ;  /* 0x000000ff9d00720c */ /* 0x000fda0003f05070 */
[----:B------:R-:W-:Y:S05]  /*efd0*/  @P0 BRA `(.L_x_391) ;  /* 0x0000000000280947 */ /* 0x000fea0003800000 */
[----:B------:R-:W-:-:S04]  /*efe0*/  SHF.L.U32 R128, R160, 0x1, RZ ;  /* 0x00000001a0807819 */ /* 0x000fc800000006ff */
[----:B------:R-:W-:-:S13]  /*eff0*/  ISETP.NE.AND P0, PT, R128, RZ, PT ;  /* 0x000000ff8000720c */ /* 0x000fda0003f05270 */
[----:B------:R-:W-:Y:S01]  /*f000*/  @P0 FFMA R157, R160, 1.84467440737095516160e+19, RZ ;  /* 0x5f800000a09d0823 */ /* 0x000fe200000000ff */
[----:B------:R-:W-:Y:S08]  /*f010*/  @!P0 MUFU.RCP R158, R160 ;  /* 0x000000a0009e8308 */ /* 0x000ff00000001000 */
[----:B------:R-:W1:Y:S02]  /*f020*/  @P0 MUFU.RCP R128, R157 ;  /* 0x0000009d00800308 */ /* 0x000e640000001000 */
[----:B-1----:R-:W-:-:S04]  /*f030*/  @P0 FFMA R157, R157, R128, -1 ;  /* 0xbf8000009d9d0423 */ /* 0x002fc80000000080 */
[----:B------:R-:W-:-:S04]  /*f040*/  @P0 FADD.FTZ R157, -R157, -RZ ;  /* 0x800000ff9d9d0221 */ /* 0x000fc80000010100 */
[----:B------:R-:W-:-:S04]  /*f050*/  @P0 FFMA R157, R128, R157, R128 ;  /* 0x0000009d809d0223 */ /* 0x000fc80000000080 */
[----:B------:R-:W-:Y:S01]  /*f060*/  @P0 FFMA R158, R157, 1.84467440737095516160e+19, RZ ;  /* 0x5f8000009d9e0823 */ /* 0x000fe200000000ff */
[----:B------:R-:W-:Y:S05]  /*f070*/  BRA `(.L_x_392) ;  /* 0x0000000000887947 */ /* 0x000fea0003800000 */
.L_x_391:
[----:B------:R-:W-:-:S04]  /*f080*/  IADD3 R128, PT, PT, R157, -0xfd, RZ ;  /* 0xffffff039d807810 */ /* 0x000fc80007ffe0ff */
[----:B------:R-:W-:-:S13]  /*f090*/  ISETP.GT.U32.AND P0, PT, R128, 0x1, PT ;  /* 0x000000018000780c */ /* 0x000fda0003f04070 */
[----:B------:R-:W-:Y:S05]  /*f0a0*/  @P0 BRA `(.L_x_393) ;  /* 0x0000000000780947 */ /* 0x000fea0003800000 */
[----:B------:R-:W-:Y:S01]  /*f0b0*/  LOP3.LUT R161, R160, 0x7fffff, RZ, 0xc0, !PT ;  /* 0x007fffffa0a17812 */ /* 0x000fe200078ec0ff */
[----:B------:R-:W-:Y:S02]  /*f0c0*/  IMAD.MOV.U32 R158, RZ, RZ, 0x3 ;  /* 0x00000003ff9e7424 */ /* 0x000fe400078e00ff */
[----:B------:R-:W-:Y:S01]  /*f0d0*/  VIADD R157, R157, 0xffffff04 ;  /* 0xffffff049d9d7836 */ /* 0x000fe20000000000 */
[----:B------:R-:W-:Y:S02]  /*f0e0*/  LOP3.LUT R161, R161, 0x3f800000, RZ, 0xfc, !PT ;  /* 0x3f800000a1a17812 */ /* 0x000fe400078efcff */
[----:B------:R-:W-:Y:S02]  /*f0f0*/  SHF.L.U32 R158, R158, R128, RZ ;  /* 0x000000809e9e7219 */ /* 0x000fe400000006ff */
[----:B------:R-:W1:Y:S02]  /*f100*/  MUFU.RCP R162, R161 ;  /* 0x000000a100a27308 */ /* 0x000e640000001000 */
[----:B-1----:R-:W-:-:S04]  /*f110*/  FFMA R161, R161, R162, -1 ;  /* 0xbf800000a1a17423 */ /* 0x002fc800000000a2 */
[----:B------:R-:W-:-:S04]  /*f120*/  FADD.FTZ R161, -R161, -RZ ;  /* 0x800000ffa1a17221 */ /* 0x000fc80000010100 */
[CCC-:B------:R-:W-:Y:S01]  /*f130*/  FFMA.RM R163, R162.reuse, R161.reuse, R162.reuse ;  /* 0x000000a1a2a37223 */ /* 0x1c0fe200000040a2 */
[----:B------:R-:W-:-:S04]  /*f140*/  FFMA.RP R161, R162, R161, R162 ;  /* 0x000000a1a2a17223 */ /* 0x000fc800000080a2 */
[C---:B------:R-:W-:Y:S02]  /*f150*/  LOP3.LUT R162, R163.reuse, 0x7fffff, RZ, 0xc0, !PT ;  /* 0x007fffffa3a27812 */ /* 0x040fe400078ec0ff */
[----:B------:R-:W-:Y:S02]  /*f160*/  FSETP.NEU.FTZ.AND P0, PT, R163, R161, PT ;  /* 0x000000a1a300720b */ /* 0x000fe40003f1d000 */
[----:B------:R-:W-:Y:S02]  /*f170*/  LOP3.LUT R162, R162, 0x800000, RZ, 0xfc, !PT ;  /* 0x00800000a2a27812 */ /* 0x000fe400078efcff */
[----:B------:R-:W-:Y:S02]  /*f180*/  SEL R161, RZ, 0xffffffff, !P0 ;  /* 0xffffffffffa17807 */ /* 0x000fe40004000000 */
[----:B------:R-:W-:Y:S02]  /*f190*/  LOP3.LUT R158, R158, R162, RZ, 0xc0, !PT ;  /* 0x000000a29e9e7212 */ /* 0x000fe400078ec0ff */
[----:B------:R-:W-:Y:S01]  /*f1a0*/  SHF.R.U32.HI R157, RZ, R157, R162 ;  /* 0x0000009dff9d7219 */ /* 0x000fe200000116a2 */
[----:B------:R-:W-:Y:S01]  /*f1b0*/  IMAD.MOV R161, RZ, RZ, -R161 ;  /* 0x000000ffffa17224 */ /* 0x000fe200078e0aa1 */
[----:B------:R-:W-:-:S04]  /*f1c0*/  SHF.R.U32.HI R158, RZ, R128, R158 ;  /* 0x00000080ff9e7219 */ /* 0x000fc8000001169e */
[----:B------:R-:W-:Y:S02]  /*f1d0*/  LOP3.LUT P1, RZ, R161, R128, R162, 0xf8, !PT ;  /* 0x00000080a1ff7212 */ /* 0x000fe4000782f8a2 */
[C---:B------:R-:W-:Y:S02]  /*f1e0*/  LOP3.LUT P2, RZ, R158.reuse, 0x1, RZ, 0xc0, !PT ;  /* 0x000000019eff7812 */ /* 0x040fe4000784c0ff */
[----:B------:R-:W-:-:S04]  /*f1f0*/  LOP3.LUT P0, RZ, R158, 0x2, RZ, 0xc0, !PT ;  /* 0x000000029eff7812 */ /* 0x000fc8000780c0ff */
[----:B------:R-:W-:-:S04]  /*f200*/  PLOP3.LUT P0, PT, P2, P1, P0, 0xe0, 0x0 ;  /* 0x000000000000781c */ /* 0x000fc80001703c00 */
[----:B------:R-:W-:Y:S02]  /*f210*/  SEL R128, RZ, 0x1, !P0 ;  /* 0x00000001ff807807 */ /* 0x000fe40004000000 */
[----:B------:R-:W-:-:S03]  /*f220*/  LOP3.LUT P0, RZ, R160, 0x7fffff, RZ, 0xc0, !PT ;  /* 0x007fffffa0ff7812 */ /* 0x000fc6000780c0ff */
[----:B------:R-:W-:-:S05]  /*f230*/  IMAD.MOV R128, RZ, RZ, -R128 ;  /* 0x000000ffff807224 */ /* 0x000fca00078e0a80 */
[----:B------:R-:W-:-:S13]  /*f240*/  ISETP.GE.AND P1, PT, R128, RZ, PT ;  /* 0x000000ff8000720c */ /* 0x000fda0003f26270 */
[----:B------:R-:W-:-:S04]  /*f250*/  @!P1 VIADD R157, R157, 0x1 ;  /* 0x000000019d9d9836 */ /* 0x000fc80000000000 */
[----:B------:R-:W-:-:S05]  /*f260*/  @!P0 IMAD.SHL.U32 R157, R157, 0x2, RZ ;  /* 0x000000029d9d8824 */ /* 0x000fca00078e00ff */
[----:B------:R-:W-:Y:S01]  /*f270*/  LOP3.LUT R158, R157, 0x80000000, R160, 0xf8, !PT ;  /* 0x800000009d9e7812 */ /* 0x000fe200078ef8a0 */
[----:B------:R-:W-:Y:S05]  /*f280*/  BRA `(.L_x_392) ;  /* 0x0000000000047947 */ /* 0x000fea0003800000 */
.L_x_393:
[----:B------:R1:W2:Y:S02]  /*f290*/  MUFU.RCP R158, R160 ;  /* 0x000000a0009e7308 */ /* 0x0002a40000001000 */
.L_x_392:
[----:B------:R-:W-:Y:S05]  /*f2a0*/  BSYNC.RECONVERGENT B0 ;  /* 0x0000000000007941 */ /* 0x000fea0003800200 */
.L_x_390:
[----:B--2---:R-:W-:Y:S02]  /*f2b0*/  MOV R128, R158 ;  /* 0x0000009e00807202 */ /* 0x004fe40000000f00 */
[----:B------:R-:W-:Y:S01]  /*f2c0*/  MOV R158, R159 ;  /* 0x0000009f009e7202 */ /* 0x000fe20000000f00 */
[----:B------:R-:W-:-:S04]  /*f2d0*/  HFMA2 R159, -RZ, RZ, 0, 0 ;  /* 0x00000000ff9f7431 */ /* 0x000fc800000001ff */
[----:B-1----:R-:W-:Y:S05]  /*f2e0*/  RET.REL.NODEC R158 `(_ZN7cutlass13device_kernelINS_4gemm6kernel13GemmUniversalIN4cute5tupleIJiiiiEEENS1_10collective13CollectiveMmaINS1_35MainloopSm100TmaUmmaWarpSpecializedILi20ELi2ELi4ENS5_IJNS4_1CILi2EEENSA_ILi1EEESC_EEEEENS5_IJNSA_ILi256EEENSA_ILi64EEESG_EEENS_12float_e4m3_tENS5_IJlSC_lEEESI_SJ_NS4_8TiledMMAINS4_8MMA_AtomIJNS4_10MMA_TraitsINS4_25SM100_MMA_F8F6F4_2x1SM_SSEJSI_SI_fSF_SG_NS4_17integral_constantINS4_4UMMA5MajorELSQ_0EEESR_NSO_INSP_7ScaleInELSS_0EEEST_EEEEEENS4_6LayoutINS5_IJSC_SC_SC_EEENS5_IJNSA_ILi0EEESY_SY_EEEEENS5_IJNS4_10UnderscoreES11_S11_EEEEENS4_18SM100_TMA_2SM_LOADENS4_14ComposedLayoutINS4_7SwizzleILi2ELi4ELi3EEENS4_18smem_ptr_flag_bitsILi8EEENSW_INS5_IJNSA_ILi8EEESG_EEENS5_IJSG_SC_EEEEEEEvNS4_8identityES14_S1E_vS1F_EENS_8epilogue10collective18CollectiveEpilogueINS1H_23Sm100TmaWarpSpecializedILi1ELi1ELi64ELb0ELb0EEEJNS5_IJNSA_ILi128EEESG_SG_EEENS5_IJNSW_IS1M_SC_EENSW_ISG_SC_EEEEESI_SJ_SI_SJ_NS1H_6fusion15FusionCallbacksIS1L_NS1R_13LinCombEltActINS1H_6thread4SiLuESI_fSI_fLNS_15FloatRoundStyleE2EEES1N_S1Q_JEEENS4_5SM1004TMEM4LOAD26SM100_TMEM_LOAD_32dp32b64xENS4_13SM90_TMA_LOADES1E_NS4_39AutoVectorizingCopyWithAssumedAlignmentILi128EEENS4_14SM90_TMA_STOREES1E_S25_S25_EEEvvEEEEvNT_6ParamsE) ;  /* 0xffffff0c9e447950 */ /* 0x002fea0003c3ffff */
.L_x_394:
[----:B------:R-:W-:-:S00]  /*f2f0*/  BRA `(.L_x_394) ;  /* 0xfffffffc00fc7947 */ /* 0x000fc0000383ffff */
[----:B------:R-:W-:-:S00]  /*f300*/  NOP ;  /* 0x0000000000007918 */ /* 0x000fc00000000000 */
[----:B------:R-:W-:-:S00]  /*f310*/  NOP ;  /* 0x0000000000007918 */ /* 0x000fc00000000000 */
[----:B------:R-:W-:-:S00]  /*f320*/  NOP ;  /* 0x0000000000007918 */ /* 0x000fc00000000000 */
[----:B------:R-:W-:-:S00]  /*f330*/  NOP ;  /* 0x0000000000007918 */ /* 0x000fc00000000000 */
[----:B------:R-:W-:-:S00]  /*f340*/  NOP ;  /* 0x0000000000007918 */ /* 0x000fc00000000000 */
[----:B------:R-:W-:-:S00]  /*f350*/  NOP ;  /* 0x0000000000007918 */ /* 0x000fc00000000000 */
[----:B------:R-:W-:-:S00]  /*f360*/  NOP ;  /* 0x0000000000007918 */ /* 0x000fc00000000000 */
[----:B------:R-:W-:-:S00]  /*f370*/  NOP ;  /* 0x0000000000007918 */ /* 0x000fc00000000000 */
.L_x_395:


//--------------------- .nv.global.init           --------------------------
	.section	.nv.global.init,"aw",@progbits
.nv.global.init:
	.type		$str$27,@object
	.size		$str$27,($str$28 - $str$27)
$str$27:
        /*0000*/ 	.byte	0x28, 0x61, 0x64, 0x64, 0x72, 0x65, 0x73, 0x73, 0x20, 0x26, 0x20, 0x6d, 0x61, 0x73, 0x6b, 0x29
        /*0010*/ 	.byte	0x20, 0x3d, 0x3d, 0x20, 0x30, 0x00
	.type		$str$28,@object
	.size		$str$28,($str$26 - $str$28)
$str$28:
        /*0016*/ 	.byte	0x2f, 0x74, 0x6d, 0x70, 0x2f, 0x63, 0x75, 0x74, 0x6c, 0x61, 0x73, 0x73, 0x5f, 0x73, 0x77, 0x65
        /*0026*/ 	.byte	0x65, 0x70, 0x5f, 0x73, 0x72, 0x63, 0x2f, 0x69, 0x6e, 0x63, 0x6c, 0x75, 0x64, 0x65, 0x2f, 0x63
        /*0036*/ 	.byte	0x75, 0x74, 0x65, 0x2f, 0x70, 0x6f, 0x69, 0x6e, 0x74, 0x65, 0x72, 0x5f, 0x66, 0x6c, 0x61, 0x67
        /*0046*/ 	.byte	0x67, 0x65, 0x64, 0x2e, 0x68, 0x70, 0x70, 0x00
	.type		$str$26,@object
	.size		$str$26,($str$25 - $str$26)
$str$26:
        /*004e*/ 	.byte	0x2f, 0x74, 0x6d, 0x70, 0x2f, 0x63, 0x75, 0x74, 0x6c, 0x61, 0x73, 0x73, 0x5f, 0x73, 0x77, 0x65
        /*005e*/ 	.byte	0x65, 0x70, 0x5f, 0x73, 0x72, 0x63, 0x2f, 0x69, 0x6e, 0x63, 0x6c, 0x75, 0x64, 0x65, 0x2f, 0x63
        /*006e*/ 	.byte	0x75, 0x74, 0x65, 0x2f, 0x61, 0x74, 0x6f, 0x6d, 0x2f, 0x63, 0x6f, 0x70, 0x79, 0x5f, 0x74, 0x72
        /*007e*/ 	.byte	0x61, 0x69, 0x74, 0x73, 0x5f, 0x73, 0x6d, 0x31, 0x30, 0x30, 0x2e, 0x68, 0x70, 0x70, 0x00
	.type		$str$25,@object
	.size		$str$25,(__unnamed_1 - $str$25)
$str$25:
        /*008d*/ 	.byte	0x28, 0x28, 0x75, 0x69, 0x6e, 0x74, 0x33, 0x32, 0x5f, 0x74, 0x28, 0x74, 0x68, 0x72, 0x65, 0x61
        /*009d*/ 	.byte	0x64, 0x49, 0x64, 0x78, 0x2e, 0x78, 0x29, 0x20, 0x2f, 0x20, 0x33, 0x32, 0x29, 0x20, 0x25, 0x20
        /*00ad*/ 	.byte	0x34, 0x29, 0x20, 0x3d, 0x3d, 0x20, 0x28, 0x28, 0x28, 0x74, 0x6d, 0x65, 0x6d, 0x5f, 0x61, 0x64
        /*00bd*/ 	.byte	0x64, 0x72, 0x20, 0x3e, 0x3e, 0x20, 0x31, 0x36, 0x29, 0x20, 0x2f, 0x20, 0x33, 0x32, 0x29, 0x20
        /*00cd*/ 	.byte	0x25, 0x20, 0x34, 0x29, 0x00
	.type		__unnamed_1,@object
	.size		__unnamed_1,(__unnamed_2 - __unnamed_1)
__unnamed_1:
        /*00d2*/ 	.byte	0x61, 0x75, 0x74, 0x6f, 0x20, 0x63, 0x75, 0x74, 0x65, 0x3a, 0x3a, 0x61, 0x73, 0x5f, 0x70, 0x6f
        /* <DEDUP_REMOVED lines=24> */
        /*0262*/ 	.byte	0x43, 0x3c, 0x38, 0x31, 0x39, 0x32, 0x3e, 0x3e, 0x3e, 0x3e, 0x5d, 0x00
	.type		__unnamed_2,@object
	.size		__unnamed_2,(.L_2 - __unnamed_2)
__unnamed_2:
        /* <DEDUP_REMOVED lines=42> */
        /*050e*/ 	.byte	0x3e, 0x3e, 0x3e, 0x3e, 0x5d, 0x00
.L_2:


//--------------------- .nv.shared._ZN7cutlass13device_kernelINS_4gemm6kernel13GemmUniversalIN4cute5tupleIJiiiiEEENS1_10collective13CollectiveMmaINS1_35MainloopSm100TmaUmmaWarpSpecializedILi20ELi2ELi4ENS5_IJNS4_1CILi2EEENSA_ILi1EEESC_EEEEENS5_IJNSA_ILi256EEENSA_ILi64EEESG_EEENS_12float_e4m3_tENS5_IJlSC_lEEESI_SJ_NS4_8TiledMMAINS4_8MMA_AtomIJNS4_10MMA_TraitsINS4_25SM100_MMA_F8F6F4_2x1SM_SSEJSI_SI_fSF_SG_NS4_17integral_constantINS4_4UMMA5MajorELSQ_0EEESR_NSO_INSP_7ScaleInELSS_0EEEST_EEEEEENS4_6LayoutINS5_IJSC_SC_SC_EEENS5_IJNSA_ILi0EEESY_SY_EEEEENS5_IJNS4_10UnderscoreES11_S11_EEEEENS4_18SM100_TMA_2SM_LOADENS4_14ComposedLayoutINS4_7SwizzleILi2ELi4ELi3EEENS4_18smem_ptr_flag_bitsILi8EEENSW_INS5_IJNSA_ILi8EEESG_EEENS5_IJSG_SC_EEEEEEEvNS4_8identityES14_S1E_vS1F_EENS_8epilogue10collective18CollectiveEpilogueINS1H_23Sm100TmaWarpSpecializedILi1ELi1ELi64ELb0ELb0EEEJNS5_IJNSA_ILi128EEESG_SG_EEENS5_IJNSW_IS1M_SC_EENSW_ISG_SC_EEEEESI_SJ_SI_SJ_NS1H_6fusion15FusionCallbacksIS1L_NS1R_13LinCombEltActINS1H_6thread4SiLuESI_fSI_fLNS_15FloatRoundStyleE2EEES1N_S1Q_JEEENS4_5SM1004TMEM4LOAD26SM100_TMEM_LOAD_32dp32b64xENS4_13SM90_TMA_LOADES1E_NS4_39AutoVectorizingCopyWithAssumedAlignmentILi128EEENS4_14SM90_TMA_STOREES1E_S25_S25_EEEvvEEEEvNT_6ParamsE --------------------------
	.section	.nv.shared._ZN7cutlass13device_kernelINS_4gemm6kernel13GemmUniversalIN4cute5tupleIJiiiiEEENS1_10collective13CollectiveMmaINS1_35MainloopSm100TmaUmmaWarpSpecializedILi20ELi2ELi4ENS5_IJNS4_1CILi2EEENSA_ILi1EEESC_EEEEENS5_IJNSA_ILi256EEENSA_ILi64EEESG_EEENS_12float_e4m3_tENS5_IJlSC_lEEESI_SJ_NS4_8TiledMMAINS4_8MMA_AtomIJNS4_10MMA_TraitsINS4_25SM100_MMA_F8F6F4_2x1SM_SSEJSI_SI_fSF_SG_NS4_17integral_constantINS4_4UMMA5MajorELSQ_0EEESR_NSO_INSP_7ScaleInELSS_0EEEST_EEEEEENS4_6LayoutINS5_IJSC_SC_SC_EEENS5_IJNSA_ILi0EEESY_SY_EEEEENS5_IJNS4_10UnderscoreES11_S11_EEEEENS4_18SM100_TMA_2SM_LOADENS4_14ComposedLayoutINS4_7SwizzleILi2ELi4ELi3EEENS4_18smem_ptr_flag_bitsILi8EEENSW_INS5_IJNSA_ILi8EEESG_EEENS5_IJSG_SC_EEEEEEEvNS4_8identityES14_S1E_vS1F_EENS_8epilogue10collective18CollectiveEpilogueINS1H_23Sm100TmaWarpSpecializedILi1ELi1ELi64ELb0ELb0EEEJNS5_IJNSA_ILi128EEESG_SG_EEENS5_IJNSW_IS1M_SC_EENSW_ISG_SC_EEEEESI_SJ_SI_SJ_NS1H_6fusion15FusionCallbacksIS1L_NS1R_13LinCombEltActINS1H_6thread4SiLuESI_fSI_fLNS_15FloatRoundStyleE2EEES1N_S1Q_JEEENS4_5SM1004TMEM4LOAD26SM100_TMEM_LOAD_32dp32b64xENS4_13SM90_TMA_LOADES1E_NS4_39AutoVectorizingCopyWithAssumedAlignmentILi128EEENS4_14SM90_TMA_STOREES1E_S25_S25_EEEvvEEEEvNT_6ParamsE,"aw",@nobits
	.sectionflags	@""
	.align	16
	.zero		1024


//--------------------- .nv.shared.reserved.0     --------------------------
	.section	.nv.shared.reserved.0,"aw",@nobits
	.weak		__nv_reservedSMEM_offset_0_alias
	.size		__nv_reservedSMEM_offset_0_alias, 0, 64
	.other		__nv_reservedSMEM_offset_0_alias,@"STO_CUDA_RESERVED_SHARED STV_DEFAULT"
__nv_reservedSMEM_offset_0_alias:
	.zero		0
.nv.shared.reserved.0:
	.zero		64
	.weak		__nv_reservedSMEM_tcgen05_partition
	.type		__nv_reservedSMEM_tcgen05_partition,@object
	.size		__nv_reservedSMEM_tcgen05_partition,(.L_0 - __nv_reservedSMEM_tcgen05_partition)
__nv_reservedSMEM_tcgen05_partition:
	.zero		32
.L_0:


//--------------------- .nv.global                --------------------------
	.section	.nv.global,"aw",@nobits
.nv.global:
	.type		_ZN39_INTERNAL_30c2f3c6_4_k_cu_b6c3509c_29574cute1_E,@object
	.size		_ZN39_INTERNAL_30c2f3c6_4_k_cu_b6c3509c_29574cute1_E,(_ZN39_INTERNAL_30c2f3c6_4_k_cu_b6c3509c_29574cuda3std3__45__cpo6cbeginE - _ZN39_INTERNAL_30c2f3c6_4_k_cu_b6c3509c_29574cute1_E)
_ZN39_INTERNAL_30c2f3c6_4_k_cu_b6c3509c_29574cute1_E:
	.zero		1
	.type		_ZN39_INTERNAL_30c2f3c6_4_k_cu_b6c3509c_29574cuda3std3__45__cpo6cbeginE,@object
	.size		_ZN39_INTERNAL_30c2f3c6_4_k_cu_b6c3509c_29574cuda3std3__45__cpo6cbeginE,(_ZN39_INTERNAL_30c2f3c6_4_k_cu_b6c3509c_29574cuda3std3__48in_placeE - _ZN39_INTERNAL_30c2f3c6_4_k_cu_b6c3509c_29574cuda3std3__45__cpo6cbeginE)
_ZN39_INTERNAL_30c2f3c6_4_k_cu_b6c3509c_29574cuda3std3__45__cpo6cbeginE:
	.zero		1
	.type		_ZN39_INTERNAL_30c2f3c6_4_k_cu_b6c3509c_29574cuda3std3__48in_placeE,@object
	.size		_ZN39_INTERNAL_30c2f3c6_4_k_cu_b6c3509c_29574cuda3std3__48in_placeE,(_ZN39_INTERNAL_30c2f3c6_4_k_cu_b6c3509c_29574cuda3std6ranges3__45__cpo9iter_moveE - _ZN39_INTERNAL_30c2f3c6_4_k_cu_b6c3509c_29574cuda3std3__48in_placeE)
_ZN39_INTERNAL_30c2f3c6_4_k_cu_b6c3509c_29574cuda3std3__48in_placeE:
	.zero		1
	.type		_ZN39_INTERNAL_30c2f3c6_4_k_cu_b6c3509c_29574cuda3std6ranges3__45__cpo9iter_moveE,@object
	.size		_ZN39_INTERNAL_30c2f3c6_4_k_cu_b6c3509c_29574cuda3std6ranges3__45__cpo9iter_moveE,(_ZN39_INTERNAL_30c2f3c6_4_k_cu_b6c3509c_29574cuda3std3__45__cpo5beginE - _ZN39_INTERNAL_30c2f3c6_4_k_cu_b6c3509c_29574cuda3std6ranges3__45__cpo9iter_moveE)
_ZN39_INTERNAL_30c2f3c6_4_k_cu_b6c3509c_29574cuda3std6ranges3__45__cpo9iter_moveE:
	.zero		1
	.type		_ZN39_INTERNAL_30c2f3c6_4_k_cu_b6c3509c_29574cuda3std3__45__cpo5beginE,@object
	.size		_ZN39_INTERNAL_30c2f3c6_4_k_cu_b6c3509c_29574cuda3std3__45__cpo5beginE,(_ZN39_INTERNAL_30c2f3c6_4_k_cu_b6c3509c_29574cuda3std3__441_GLOBAL__N__30c2f3c6_4_k_cu_b6c3509c_29576ignoreE - _ZN39_INTERNAL_30c2f3c6_4_k_cu_b6c3509c_29574cuda3std3__45__cpo5beginE)
_ZN39_INTERNAL_30c2f3c6_4_k_cu_b6c3509c_29574cuda3std3__45__cpo5beginE:
	.zero		1
	.type		_ZN39_INTERNAL_30c2f3c6_4_k_cu_b6c3509c_29574cuda3std3__441_GLOBAL__N__30c2f3c6_4_k_cu_b6c3509c_29576ignoreE,@object
	.size		_ZN39_INTERNAL_30c2f3c6_4_k_cu_b6c3509c_29574cuda3std3__441_GLOBAL__N__30c2f3c6_4_k_cu_b6c3509c_29576ignoreE,(_ZN39_INTERNAL_30c2f3c6_4_k_cu_b6c3509c_29574cute7productE - _ZN39_INTERNAL_30c2f3c6_4_k_cu_b6c3509c_29574cuda3std3__441_GLOBAL__N__30c2f3c6_4_k_cu_b6c3509c_29576ignoreE)
_ZN39_INTERNAL_30c2f3c6_4_k_cu_b6c3509c_29574cuda3std3__441_GLOBAL__N__30c2f3c6_4_k_cu_b6c3509c_29576ignoreE:
	.zero		1
	.type		_ZN39_INTERNAL_30c2f3c6_4_k_cu_b6c3509c_29574cute7productE,@object
	.size		_ZN39_INTERNAL_30c2f3c6_4_k_cu_b6c3509c_29574cute7productE,(_ZN39_INTERNAL_30c2f3c6_4_k_cu_b6c3509c_29574cuda3std3__45__cpo3endE - _ZN39_INTERNAL_30c2f3c6_4_k_cu_b6c3509c_29574cute7productE)
_ZN39_INTERNAL_30c2f3c6_4_k_cu_b6c3509c_29574cute7productE:
	.zero		1
	.type		_ZN39_INTERNAL_30c2f3c6_4_k_cu_b6c3509c_29574cuda3std3__45__cpo3endE,@object
	.size		_ZN39_INTERNAL_30c2f3c6_4_k_cu_b6c3509c_29574cuda3std3__45__cpo3endE,(_ZN39_INTERNAL_30c2f3c6_4_k_cu_b6c3509c_29574cuda3std3__419piecewise_constructE - _ZN39_INTERNAL_30c2f3c6_4_k_cu_b6c3509c_29574cuda3std3__45__cpo3endE)
_ZN39_INTERNAL_30c2f3c6_4_k_cu_b6c3509c_29574cuda3std3__45__cpo3endE:
	.zero		1
	.type		_ZN39_INTERNAL_30c2f3c6_4_k_cu_b6c3509c_29574cuda3std3__419piecewise_constructE,@object
	.size		_ZN39_INTERNAL_30c2f3c6_4_k_cu_b6c3509c_29574cuda3std3__419piecewise_constructE,(_ZN39_INTERNAL_30c2f3c6_4_k_cu_b6c3509c_29574cuda3std3__45__cpo4cendE - _ZN39_INTERNAL_30c2f3c6_4_k_cu_b6c3509c_29574cuda3std3__419piecewise_constructE)
_ZN39_INTERNAL_30c2f3c6_4_k_cu_b6c3509c_29574cuda3std3__419piecewise_constructE:
	.zero		1
	.type		_ZN39_INTERNAL_30c2f3c6_4_k_cu_b6c3509c_29574cuda3std3__45__cpo4cendE,@object
	.size		_ZN39_INTERNAL_30c2f3c6_4_k_cu_b6c3509c_29574cuda3std3__45__cpo4cendE,(_ZN39_INTERNAL_30c2f3c6_4_k_cu_b6c3509c_29574cuda3std6ranges3__45__cpo4swapE - _ZN39_INTERNAL_30c2f3c6_4_k_cu_b6c3509c_29574cuda3std3__45__cpo4cendE)
_ZN39_INTERNAL_30c2f3c6_4_k_cu_b6c3509c_29574cuda3std3__45__cpo4cendE:
	.zero		1
	.type		_ZN39_INTERNAL_30c2f3c6_4_k_cu_b6c3509c_29574cuda3std6ranges3__45__cpo4swapE,@object
	.size		_ZN39_INTERNAL_30c2f3c6_4_k_cu_b6c3509c_29574cuda3std6ranges3__45__cpo4swapE,(.L_10 - _ZN39_INTERNAL_30c2f3c6_4_k_cu_b6c3509c_29574cuda3std6ranges3__45__cpo4swapE)
_ZN39_INTERNAL_30c2f3c6_4_k_cu_b6c3509c_29574cuda3std6ranges3__45__cpo4swapE:
	.zero		1
.L_10:


//--------------------- .nv.constant0._ZN7cutlass13device_kernelINS_4gemm6kernel13GemmUniversalIN4cute5tupleIJiiiiEEENS1_10collective13CollectiveMmaINS1_35MainloopSm100TmaUmmaWarpSpecializedILi20ELi2ELi4ENS5_IJNS4_1CILi2EEENSA_ILi1EEESC_EEEEENS5_IJNSA_ILi256EEENSA_ILi64EEESG_EEENS_12float_e4m3_tENS5_IJlSC_lEEESI_SJ_NS4_8TiledMMAINS4_8MMA_AtomIJNS4_10MMA_TraitsINS4_25SM100_MMA_F8F6F4_2x1SM_SSEJSI_SI_fSF_SG_NS4_17integral_constantINS4_4UMMA5MajorELSQ_0EEESR_NSO_INSP_7ScaleInELSS_0EEEST_EEEEEENS4_6LayoutINS5_IJSC_SC_SC_EEENS5_IJNSA_ILi0EEESY_SY_EEEEENS5_IJNS4_10UnderscoreES11_S11_EEEEENS4_18SM100_TMA_2SM_LOADENS4_14ComposedLayoutINS4_7SwizzleILi2ELi4ELi3EEENS4_18smem_ptr_flag_bitsILi8EEENSW_INS5_IJNSA_ILi8EEESG_EEENS5_IJSG_SC_EEEEEEEvNS4_8identityES14_S1E_vS1F_EENS_8epilogue10collective18CollectiveEpilogueINS1H_23Sm100TmaWarpSpecializedILi1ELi1ELi64ELb0ELb0EEEJNS5_IJNSA_ILi128EEESG_SG_EEENS5_IJNSW_IS1M_SC_EENSW_ISG_SC_EEEEESI_SJ_SI_SJ_NS1H_6fusion15FusionCallbacksIS1L_NS1R_13LinCombEltActINS1H_6thread4SiLuESI_fSI_fLNS_15FloatRoundStyleE2EEES1N_S1Q_JEEENS4_5SM1004TMEM4LOAD26SM100_TMEM_LOAD_32dp32b64xENS4_13SM90_TMA_LOADES1E_NS4_39AutoVectorizingCopyWithAssumedAlignmentILi128EEENS4_14SM90_TMA_STOREES1E_S25_S25_EEEvvEEEEvNT_6ParamsE --------------------------
	.section	.nv.constant0._ZN7cutlass13device_kernelINS_4gemm6kernel13GemmUniversalIN4cute5tupleIJiiiiEEENS1_10collective13CollectiveMmaINS1_35MainloopSm100TmaUmmaWarpSpecializedILi20ELi2ELi4ENS5_IJNS4_1CILi2EEENSA_ILi1EEESC_EEEEENS5_IJNSA_ILi256EEENSA_ILi64EEESG_EEENS_12float_e4m3_tENS5_IJlSC_lEEESI_SJ_NS4_8TiledMMAINS4_8MMA_AtomIJNS4_10MMA_TraitsINS4_25SM100_MMA_F8F6F4_2x1SM_SSEJSI_SI_fSF_SG_NS4_17integral_constantINS4_4UMMA5MajorELSQ_0EEESR_NSO_INSP_7ScaleInELSS_0EEEST_EEEEEENS4_6LayoutINS5_IJSC_SC_SC_EEENS5_IJNSA_ILi0EEESY_SY_EEEEENS5_IJNS4_10UnderscoreES11_S11_EEEEENS4_18SM100_TMA_2SM_LOADENS4_14ComposedLayoutINS4_7SwizzleILi2ELi4ELi3EEENS4_18smem_ptr_flag_bitsILi8EEENSW_INS5_IJNSA_ILi8EEESG_EEENS5_IJSG_SC_EEEEEEEvNS4_8identityES14_S1E_vS1F_EENS_8epilogue10collective18CollectiveEpilogueINS1H_23Sm100TmaWarpSpecializedILi1ELi1ELi64ELb0ELb0EEEJNS5_IJNSA_ILi128EEESG_SG_EEENS5_IJNSW_IS1M_SC_EENSW_ISG_SC_EEEEESI_SJ_SI_SJ_NS1H_6fusion15FusionCallbacksIS1L_NS1R_13LinCombEltActINS1H_6thread4SiLuESI_fSI_fLNS_15FloatRoundStyleE2EEES1N_S1Q_JEEENS4_5SM1004TMEM4LOAD26SM100_TMEM_LOAD_32dp32b64xENS4_13SM90_TMA_LOADES1E_NS4_39AutoVectorizingCopyWithAssumedAlignmentILi128EEENS4_14SM90_TMA_STOREES1E_S25_S25_EEEvvEEEEvNT_6ParamsE,"a",@progbits
	.sectionflags	@""
	.align	4
.nv.constant0._ZN7cutlass13device_kernelINS_4gemm6kernel13GemmUniversalIN4cute5tupleIJiiiiEEENS1_10collective13CollectiveMmaINS1_35MainloopSm100TmaUmmaWarpSpecializedILi20ELi2ELi4ENS5_IJNS4_1CILi2EEENSA_ILi1EEESC_EEEEENS5_IJNSA_ILi256EEENSA_ILi64EEESG_EEENS_12float_e4m3_tENS5_IJlSC_lEEESI_SJ_NS4_8TiledMMAINS4_8MMA_AtomIJNS4_10MMA_TraitsINS4_25SM100_MMA_F8F6F4_2x1SM_SSEJSI_SI_fSF_SG_NS4_17integral_constantINS4_4UMMA5MajorELSQ_0EEESR_NSO_INSP_7ScaleInELSS_0EEEST_EEEEEENS4_6LayoutINS5_IJSC_SC_SC_EEENS5_IJNSA_ILi0EEESY_SY_EEEEENS5_IJNS4_10UnderscoreES11_S11_EEEEENS4_18SM100_TMA_2SM_LOADENS4_14ComposedLayoutINS4_7SwizzleILi2ELi4ELi3EEENS4_18smem_ptr_flag_bitsILi8EEENSW_INS5_IJNSA_ILi8EEESG_EEENS5_IJSG_SC_EEEEEEEvNS4_8identityES14_S1E_vS1F_EENS_8epilogue10collective18CollectiveEpilogueINS1H_23Sm100TmaWarpSpecializedILi1ELi1ELi64ELb0ELb0EEEJNS5_IJNSA_ILi128EEESG_SG_EEENS5_IJNSW_IS1M_SC_EENSW_ISG_SC_EEEEESI_SJ_SI_SJ_NS1H_6fusion15FusionCallbacksIS1L_NS1R_13LinCombEltActINS1H_6thread4SiLuESI_fSI_fLNS_15FloatRoundStyleE2EEES1N_S1Q_JEEENS4_5SM1004TMEM4LOAD26SM100_TMEM_LOAD_32dp32b64xENS4_13SM90_TMA_LOADES1E_NS4_39AutoVectorizingCopyWithAssumedAlignmentILi128EEENS4_14SM90_TMA_STOREES1E_S25_S25_EEEvvEEEEvNT_6ParamsE:
	.zero		2944


//--------------------- SYMBOLS --------------------------

	.type		.nv.reservedSmem.offset0,@object
	.size		.nv.reservedSmem.offset0,0x4
	.type		.nv.reservedSmem.cap,@object
	.size		.nv.reservedSmem.cap,0x4
	.type		__assertfail,@function
